//
// Generated by NVIDIA NVVM Compiler
//
// Compiler Build ID: CL-36424714
// Cuda compilation tools, release 13.0, V13.0.88
// Based on NVVM 20.0.0
//

.version 9.0
.target sm_100
.address_size 64

	// .globl	_Z18assign_labels_cudaPKfS0_Piiii

.visible .entry _Z18assign_labels_cudaPKfS0_Piiii(
	.param .u64 .ptr .align 1 _Z18assign_labels_cudaPKfS0_Piiii_param_0,
	.param .u64 .ptr .align 1 _Z18assign_labels_cudaPKfS0_Piiii_param_1,
	.param .u64 .ptr .align 1 _Z18assign_labels_cudaPKfS0_Piiii_param_2,
	.param .u32 _Z18assign_labels_cudaPKfS0_Piiii_param_3,
	.param .u32 _Z18assign_labels_cudaPKfS0_Piiii_param_4,
	.param .u32 _Z18assign_labels_cudaPKfS0_Piiii_param_5
)
{
	.reg .pred 	%p<19>;
	.reg .b32 	%r<71>;
	.reg .b32 	%f<97>;
	.reg .b64 	%rd<48>;

	ld.param.u64 	%rd11, [_Z18assign_labels_cudaPKfS0_Piiii_param_0];
	ld.param.u64 	%rd12, [_Z18assign_labels_cudaPKfS0_Piiii_param_1];
	ld.param.u64 	%rd10, [_Z18assign_labels_cudaPKfS0_Piiii_param_2];
	ld.param.u32 	%r37, [_Z18assign_labels_cudaPKfS0_Piiii_param_3];
	ld.param.u32 	%r35, [_Z18assign_labels_cudaPKfS0_Piiii_param_4];
	ld.param.u32 	%r36, [_Z18assign_labels_cudaPKfS0_Piiii_param_5];
	cvta.to.global.u64 	%rd1, %rd12;
	cvta.to.global.u64 	%rd2, %rd11;
	mov.u32 	%r38, %ctaid.x;
	mov.u32 	%r39, %ntid.x;
	mov.u32 	%r40, %tid.x;
	mad.lo.s32 	%r1, %r38, %r39, %r40;
	setp.ge.s32 	%p1, %r1, %r37;
	@%p1 bra 	$L__BB0_23;
	setp.lt.s32 	%p2, %r35, 1;
	mov.b32 	%r70, -1;
	@%p2 bra 	$L__BB0_22;
	mul.lo.s32 	%r42, %r36, %r1;
	cvt.s64.s32 	%rd3, %r42;
	setp.lt.s32 	%p3, %r36, 1;
	@%p3 bra 	$L__BB0_16;
	and.b32  	%r2, %r36, 7;
	and.b32  	%r3, %r36, 3;
	and.b32  	%r4, %r36, 2147483640;
	and.b32  	%r5, %r36, 1;
	neg.s32 	%r6, %r4;
	mov.f32 	%f85, 0f7F7FFFFF;
	mov.b32 	%r70, -1;
	mov.b32 	%r56, 0;
$L__BB0_4:
	setp.lt.u32 	%p10, %r36, 8;
	mul.lo.s32 	%r9, %r56, %r36;
	mov.f32 	%f93, 0f00000000;
	mov.b32 	%r60, 0;
	@%p10 bra 	$L__BB0_7;
	shl.b64 	%rd13, %rd3, 2;
	add.s64 	%rd14, %rd13, %rd2;
	add.s64 	%rd47, %rd14, 16;
	mul.wide.u32 	%rd15, %r9, 4;
	add.s64 	%rd16, %rd1, %rd15;
	add.s64 	%rd46, %rd16, 16;
	mov.f32 	%f93, 0f00000000;
	mov.u32 	%r58, %r6;
$L__BB0_6:
	.pragma "nounroll";
	ld.global.f32 	%f26, [%rd47+-16];
	ld.global.f32 	%f27, [%rd46+-16];
	sub.f32 	%f28, %f26, %f27;
	fma.rn.f32 	%f29, %f28, %f28, %f93;
	ld.global.f32 	%f30, [%rd47+-12];
	ld.global.f32 	%f31, [%rd46+-12];
	sub.f32 	%f32, %f30, %f31;
	fma.rn.f32 	%f33, %f32, %f32, %f29;
	ld.global.f32 	%f34, [%rd47+-8];
	ld.global.f32 	%f35, [%rd46+-8];
	sub.f32 	%f36, %f34, %f35;
	fma.rn.f32 	%f37, %f36, %f36, %f33;
	ld.global.f32 	%f38, [%rd47+-4];
	ld.global.f32 	%f39, [%rd46+-4];
	sub.f32 	%f40, %f38, %f39;
	fma.rn.f32 	%f41, %f40, %f40, %f37;
	ld.global.f32 	%f42, [%rd47];
	ld.global.f32 	%f43, [%rd46];
	sub.f32 	%f44, %f42, %f43;
	fma.rn.f32 	%f45, %f44, %f44, %f41;
	ld.global.f32 	%f46, [%rd47+4];
	ld.global.f32 	%f47, [%rd46+4];
	sub.f32 	%f48, %f46, %f47;
	fma.rn.f32 	%f49, %f48, %f48, %f45;
	ld.global.f32 	%f50, [%rd47+8];
	ld.global.f32 	%f51, [%rd46+8];
	sub.f32 	%f52, %f50, %f51;
	fma.rn.f32 	%f53, %f52, %f52, %f49;
	ld.global.f32 	%f54, [%rd47+12];
	ld.global.f32 	%f55, [%rd46+12];
	sub.f32 	%f56, %f54, %f55;
	fma.rn.f32 	%f93, %f56, %f56, %f53;
	add.s32 	%r58, %r58, 8;
	add.s64 	%rd47, %rd47, 32;
	add.s64 	%rd46, %rd46, 32;
	setp.ne.s32 	%p11, %r58, 0;
	mov.u32 	%r60, %r4;
	@%p11 bra 	$L__BB0_6;
$L__BB0_7:
	setp.eq.s32 	%p12, %r2, 0;
	@%p12 bra 	$L__BB0_15;
	add.s32 	%r52, %r2, -1;
	setp.lt.u32 	%p13, %r52, 3;
	@%p13 bra 	$L__BB0_10;
	cvt.u64.u32 	%rd17, %r60;
	add.s64 	%rd18, %rd17, %rd3;
	shl.b64 	%rd19, %rd18, 2;
	add.s64 	%rd20, %rd2, %rd19;
	ld.global.f32 	%f58, [%rd20];
	add.s32 	%r53, %r60, %r9;
	mul.wide.u32 	%rd21, %r53, 4;
	add.s64 	%rd22, %rd1, %rd21;
	ld.global.f32 	%f59, [%rd22];
	sub.f32 	%f60, %f58, %f59;
	fma.rn.f32 	%f61, %f60, %f60, %f93;
	ld.global.f32 	%f62, [%rd20+4];
	cvt.u64.u32 	%rd23, %r9;
	add.s64 	%rd24, %rd17, %rd23;
	shl.b64 	%rd25, %rd24, 2;
	add.s64 	%rd26, %rd1, %rd25;
	ld.global.f32 	%f63, [%rd26+4];
	sub.f32 	%f64, %f62, %f63;
	fma.rn.f32 	%f65, %f64, %f64, %f61;
	ld.global.f32 	%f66, [%rd20+8];
	ld.global.f32 	%f67, [%rd26+8];
	sub.f32 	%f68, %f66, %f67;
	fma.rn.f32 	%f69, %f68, %f68, %f65;
	ld.global.f32 	%f70, [%rd20+12];
	ld.global.f32 	%f71, [%rd26+12];
	sub.f32 	%f72, %f70, %f71;
	fma.rn.f32 	%f93, %f72, %f72, %f69;
	add.s32 	%r60, %r60, 4;
$L__BB0_10:
	setp.eq.s32 	%p14, %r3, 0;
	@%p14 bra 	$L__BB0_15;
	setp.eq.s32 	%p15, %r3, 1;
	@%p15 bra 	$L__BB0_13;
	cvt.u64.u32 	%rd27, %r60;
	add.s64 	%rd28, %rd27, %rd3;
	shl.b64 	%rd29, %rd28, 2;
	add.s64 	%rd30, %rd2, %rd29;
	ld.global.f32 	%f74, [%rd30];
	add.s32 	%r54, %r60, %r9;
	mul.wide.u32 	%rd31, %r54, 4;
	add.s64 	%rd32, %rd1, %rd31;
	ld.global.f32 	%f75, [%rd32];
	sub.f32 	%f76, %f74, %f75;
	fma.rn.f32 	%f77, %f76, %f76, %f93;
	ld.global.f32 	%f78, [%rd30+4];
	cvt.u64.u32 	%rd33, %r9;
	add.s64 	%rd34, %rd27, %rd33;
	shl.b64 	%rd35, %rd34, 2;
	add.s64 	%rd36, %rd1, %rd35;
	ld.global.f32 	%f79, [%rd36+4];
	sub.f32 	%f80, %f78, %f79;
	fma.rn.f32 	%f93, %f80, %f80, %f77;
	add.s32 	%r60, %r60, 2;
$L__BB0_13:
	setp.eq.s32 	%p16, %r5, 0;
	@%p16 bra 	$L__BB0_15;
	cvt.u64.u32 	%rd37, %r60;
	add.s64 	%rd38, %rd37, %rd3;
	shl.b64 	%rd39, %rd38, 2;
	add.s64 	%rd40, %rd2, %rd39;
	ld.global.f32 	%f81, [%rd40];
	add.s32 	%r55, %r60, %r9;
	mul.wide.u32 	%rd41, %r55, 4;
	add.s64 	%rd42, %rd1, %rd41;
	ld.global.f32 	%f82, [%rd42];
	sub.f32 	%f83, %f81, %f82;
	fma.rn.f32 	%f93, %f83, %f83, %f93;
$L__BB0_15:
	sqrt.rn.f32 	%f84, %f93;
	setp.lt.f32 	%p17, %f84, %f85;
	selp.f32 	%f85, %f84, %f85, %p17;
	selp.b32 	%r70, %r56, %r70, %p17;
	add.s32 	%r56, %r56, 1;
	setp.eq.s32 	%p18, %r56, %r35;
	@%p18 bra 	$L__BB0_22;
	bra.uni 	$L__BB0_4;
$L__BB0_16:
	and.b32  	%r19, %r35, 3;
	setp.lt.u32 	%p4, %r35, 4;
	mov.f32 	%f95, 0f7F7FFFFF;
	mov.b32 	%r70, -1;
	mov.b32 	%r67, 0;
	@%p4 bra 	$L__BB0_19;
	and.b32  	%r67, %r35, 2147483644;
	mov.f32 	%f95, 0f7F7FFFFF;
	mov.b32 	%r70, -1;
	mov.b32 	%r62, 0;
$L__BB0_18:
	setp.gt.f32 	%p5, %f95, 0f00000000;
	selp.f32 	%f95, 0f00000000, %f95, %p5;
	selp.b32 	%r70, %r62, %r70, %p5;
	add.s32 	%r62, %r62, 4;
	setp.ne.s32 	%p6, %r62, %r67;
	@%p6 bra 	$L__BB0_18;
$L__BB0_19:
	setp.eq.s32 	%p7, %r19, 0;
	@%p7 bra 	$L__BB0_22;
	mov.b32 	%r69, 0;
$L__BB0_21:
	.pragma "nounroll";
	setp.gt.f32 	%p8, %f95, 0f00000000;
	selp.f32 	%f95, 0f00000000, %f95, %p8;
	selp.b32 	%r70, %r67, %r70, %p8;
	add.s32 	%r67, %r67, 1;
	add.s32 	%r69, %r69, 1;
	setp.ne.s32 	%p9, %r69, %r19;
	@%p9 bra 	$L__BB0_21;
$L__BB0_22:
	cvta.to.global.u64 	%rd43, %rd10;
	mul.wide.s32 	%rd44, %r1, 4;
	add.s64 	%rd45, %rd43, %rd44;
	st.global.u32 	[%rd45], %r70;
$L__BB0_23:
	ret;

}
	// .globl	_Z21update_centroids_cudaPKfPfPKiPiiii
.visible .entry _Z21update_centroids_cudaPKfPfPKiPiiii(
	.param .u64 .ptr .align 1 _Z21update_centroids_cudaPKfPfPKiPiiii_param_0,
	.param .u64 .ptr .align 1 _Z21update_centroids_cudaPKfPfPKiPiiii_param_1,
	.param .u64 .ptr .align 1 _Z21update_centroids_cudaPKfPfPKiPiiii_param_2,
	.param .u64 .ptr .align 1 _Z21update_centroids_cudaPKfPfPKiPiiii_param_3,
	.param .u32 _Z21update_centroids_cudaPKfPfPKiPiiii_param_4,
	.param .u32 _Z21update_centroids_cudaPKfPfPKiPiiii_param_5,
	.param .u32 _Z21update_centroids_cudaPKfPfPKiPiiii_param_6
)
{
	.reg .pred 	%p<11>;
	.reg .b32 	%r<51>;
	.reg .b32 	%f<59>;
	.reg .b64 	%rd<32>;

	ld.param.u64 	%rd6, [_Z21update_centroids_cudaPKfPfPKiPiiii_param_0];
	ld.param.u64 	%rd4, [_Z21update_centroids_cudaPKfPfPKiPiiii_param_2];
	ld.param.u64 	%rd5, [_Z21update_centroids_cudaPKfPfPKiPiiii_param_3];
	ld.param.u32 	%r31, [_Z21update_centroids_cudaPKfPfPKiPiiii_param_4];
	ld.param.u32 	%r30, [_Z21update_centroids_cudaPKfPfPKiPiiii_param_6];
	cvta.to.global.u64 	%rd1, %rd6;
	mov.u32 	%r32, %ctaid.x;
	mov.u32 	%r33, %ntid.x;
	mov.u32 	%r34, %tid.x;
	mad.lo.s32 	%r1, %r32, %r33, %r34;
	setp.ge.s32 	%p1, %r1, %r31;
	@%p1 bra 	$L__BB1_14;
	cvta.to.global.u64 	%rd7, %rd4;
	cvta.to.global.u64 	%rd8, %rd5;
	mul.wide.s32 	%rd9, %r1, 4;
	add.s64 	%rd10, %rd7, %rd9;
	ld.global.u32 	%r2, [%rd10];
	mul.wide.s32 	%rd11, %r2, 4;
	add.s64 	%rd12, %rd8, %rd11;
	atom.global.add.u32 	%r35, [%rd12], 1;
	setp.lt.s32 	%p2, %r30, 1;
	@%p2 bra 	$L__BB1_14;
	mul.lo.s32 	%r3, %r2, %r30;
	mul.lo.s32 	%r4, %r30, %r1;
	setp.lt.u32 	%p3, %r30, 16;
	mov.b32 	%r46, 0;
	@%p3 bra 	$L__BB1_5;
	and.b32  	%r46, %r30, 2147483632;
	neg.s32 	%r44, %r46;
	mov.u32 	%r42, %r4;
	mov.u32 	%r43, %r3;
$L__BB1_4:
	.pragma "nounroll";
	ld.param.u64 	%rd30, [_Z21update_centroids_cudaPKfPfPKiPiiii_param_1];
	mul.wide.s32 	%rd13, %r43, 4;
	cvta.to.global.u64 	%rd14, %rd30;
	add.s64 	%rd15, %rd14, %rd13;
	mul.wide.s32 	%rd16, %r42, 4;
	add.s64 	%rd17, %rd1, %rd16;
	ld.global.f32 	%f1, [%rd17];
	atom.global.add.f32 	%f2, [%rd15], %f1;
	ld.global.f32 	%f3, [%rd17+4];
	atom.global.add.f32 	%f4, [%rd15+4], %f3;
	ld.global.f32 	%f5, [%rd17+8];
	atom.global.add.f32 	%f6, [%rd15+8], %f5;
	ld.global.f32 	%f7, [%rd17+12];
	atom.global.add.f32 	%f8, [%rd15+12], %f7;
	ld.global.f32 	%f9, [%rd17+16];
	atom.global.add.f32 	%f10, [%rd15+16], %f9;
	ld.global.f32 	%f11, [%rd17+20];
	atom.global.add.f32 	%f12, [%rd15+20], %f11;
	ld.global.f32 	%f13, [%rd17+24];
	atom.global.add.f32 	%f14, [%rd15+24], %f13;
	ld.global.f32 	%f15, [%rd17+28];
	atom.global.add.f32 	%f16, [%rd15+28], %f15;
	ld.global.f32 	%f17, [%rd17+32];
	atom.global.add.f32 	%f18, [%rd15+32], %f17;
	ld.global.f32 	%f19, [%rd17+36];
	atom.global.add.f32 	%f20, [%rd15+36], %f19;
	ld.global.f32 	%f21, [%rd17+40];
	atom.global.add.f32 	%f22, [%rd15+40], %f21;
	ld.global.f32 	%f23, [%rd17+44];
	atom.global.add.f32 	%f24, [%rd15+44], %f23;
	ld.global.f32 	%f25, [%rd17+48];
	atom.global.add.f32 	%f26, [%rd15+48], %f25;
	ld.global.f32 	%f27, [%rd17+52];
	atom.global.add.f32 	%f28, [%rd15+52], %f27;
	ld.global.f32 	%f29, [%rd17+56];
	atom.global.add.f32 	%f30, [%rd15+56], %f29;
	ld.global.f32 	%f31, [%rd17+60];
	atom.global.add.f32 	%f32, [%rd15+60], %f31;
	add.s32 	%r44, %r44, 16;
	add.s32 	%r43, %r43, 16;
	add.s32 	%r42, %r42, 16;
	setp.ne.s32 	%p4, %r44, 0;
	@%p4 bra 	$L__BB1_4;
$L__BB1_5:
	and.b32  	%r14, %r30, 15;
	setp.eq.s32 	%p5, %r14, 0;
	@%p5 bra 	$L__BB1_14;
	ld.param.u64 	%rd31, [_Z21update_centroids_cudaPKfPfPKiPiiii_param_1];
	cvta.to.global.u64 	%rd2, %rd31;
	and.b32  	%r15, %r30, 7;
	setp.lt.u32 	%p6, %r14, 8;
	@%p6 bra 	$L__BB1_8;
	add.s32 	%r38, %r46, %r3;
	mul.wide.s32 	%rd18, %r38, 4;
	add.s64 	%rd19, %rd2, %rd18;
	add.s32 	%r39, %r46, %r4;
	mul.wide.s32 	%rd20, %r39, 4;
	add.s64 	%rd21, %rd1, %rd20;
	ld.global.f32 	%f33, [%rd21];
	atom.global.add.f32 	%f34, [%rd19], %f33;
	ld.global.f32 	%f35, [%rd21+4];
	atom.global.add.f32 	%f36, [%rd19+4], %f35;
	ld.global.f32 	%f37, [%rd21+8];
	atom.global.add.f32 	%f38, [%rd19+8], %f37;
	ld.global.f32 	%f39, [%rd21+12];
	atom.global.add.f32 	%f40, [%rd19+12], %f39;
	ld.global.f32 	%f41, [%rd21+16];
	atom.global.add.f32 	%f42, [%rd19+16], %f41;
	ld.global.f32 	%f43, [%rd21+20];
	atom.global.add.f32 	%f44, [%rd19+20], %f43;
	ld.global.f32 	%f45, [%rd21+24];
	atom.global.add.f32 	%f46, [%rd19+24], %f45;
	ld.global.f32 	%f47, [%rd21+28];
	atom.global.add.f32 	%f48, [%rd19+28], %f47;
	add.s32 	%r46, %r46, 8;
$L__BB1_8:
	setp.eq.s32 	%p7, %r15, 0;
	@%p7 bra 	$L__BB1_14;
	and.b32  	%r18, %r30, 3;
	setp.lt.u32 	%p8, %r15, 4;
	@%p8 bra 	$L__BB1_11;
	add.s32 	%r40, %r46, %r3;
	mul.wide.s32 	%rd22, %r40, 4;
	add.s64 	%rd23, %rd2, %rd22;
	add.s32 	%r41, %r46, %r4;
	mul.wide.s32 	%rd24, %r41, 4;
	add.s64 	%rd25, %rd1, %rd24;
	ld.global.f32 	%f49, [%rd25];
	atom.global.add.f32 	%f50, [%rd23], %f49;
	ld.global.f32 	%f51, [%rd25+4];
	atom.global.add.f32 	%f52, [%rd23+4], %f51;
	ld.global.f32 	%f53, [%rd25+8];
	atom.global.add.f32 	%f54, [%rd23+8], %f53;
	ld.global.f32 	%f55, [%rd25+12];
	atom.global.add.f32 	%f56, [%rd23+12], %f55;
	add.s32 	%r46, %r46, 4;
$L__BB1_11:
	setp.eq.s32 	%p9, %r18, 0;
	@%p9 bra 	$L__BB1_14;
	add.s32 	%r50, %r46, %r4;
	add.s32 	%r49, %r46, %r3;
	neg.s32 	%r48, %r18;
$L__BB1_13:
	.pragma "nounroll";
	mul.wide.s32 	%rd26, %r50, 4;
	add.s64 	%rd27, %rd1, %rd26;
	mul.wide.s32 	%rd28, %r49, 4;
	add.s64 	%rd29, %rd2, %rd28;
	ld.global.f32 	%f57, [%rd27];
	atom.global.add.f32 	%f58, [%rd29], %f57;
	add.s32 	%r50, %r50, 1;
	add.s32 	%r49, %r49, 1;
	add.s32 	%r48, %r48, 1;
	setp.ne.s32 	%p10, %r48, 0;
	@%p10 bra 	$L__BB1_13;
$L__BB1_14:
	ret;

}


// ===== COMPILED SASS (sm_100) =====

	.target	sm_100

	.elftype	@"ET_EXEC"


//--------------------- .note.nv.tkinfo           --------------------------
	.section	.note.nv.tkinfo,"",@"SHT_NOTE"
	.sectionflags	@"SHF_NOTE_NV_TKINFO"
	.tkinfo
        /*0018*/ 	.word	0x00000002
        /*0030*/ 	.string	""
        /*0030*/ 	.string	"ptxas"
        /*0030*/ 	.string	"Cuda compilation tools, release 13.0, V13.0.88"
        /*0030*/ 	.string	"Build cuda_13.0.r13.0/compiler.36424714_0"
        /*0030*/ 	.string	"-arch sm_100 -m 64 "



//--------------------- .note.nv.cuinfo           --------------------------
	.section	.note.nv.cuinfo,"",@"SHT_NOTE"
	.sectionflags	@"SHF_NOTE_NV_CUINFO"
        /*0018*/ 	.short	0x0002
        /*001a*/ 	.short	0x0064
        /*001c*/ 	.short	0x0082
	.zero		2


//--------------------- .nv.info                  --------------------------
	.section	.nv.info,"",@"SHT_CUDA_INFO"
	.align	4


	//----- nvinfo : EIATTR_REGCOUNT
	.align		4
        /*0000*/ 	.byte	0x04, 0x2f
        /*0002*/ 	.short	(.L_1 - .L_0)
	.align		4
.L_0:
        /*0004*/ 	.word	index@(_Z18assign_labels_cudaPKfS0_Piiii)
        /*0008*/ 	.word	0x0000001d


	//----- nvinfo : EIATTR_FRAME_SIZE
	.align		4
.L_1:
        /*000c*/ 	.byte	0x04, 0x11
        /*000e*/ 	.short	(.L_3 - .L_2)
	.align		4
.L_2:
        /*0010*/ 	.word	index@($__internal_0_$__cuda_sm20_sqrt_rn_f32_slowpath)
        /*0014*/ 	.word	0x00000000


	//----- nvinfo : EIATTR_FRAME_SIZE
	.align		4
.L_3:
        /*0018*/ 	.byte	0x04, 0x11
        /*001a*/ 	.short	(.L_5 - .L_4)
	.align		4
.L_4:
        /*001c*/ 	.word	index@(_Z18assign_labels_cudaPKfS0_Piiii)
        /*0020*/ 	.word	0x00000000


	//----- nvinfo : EIATTR_REGCOUNT
	.align		4
.L_5:
        /*0024*/ 	.byte	0x04, 0x2f
        /*0026*/ 	.short	(.L_7 - .L_6)
	.align		4
.L_6:
        /*0028*/ 	.word	index@(_Z21update_centroids_cudaPKfPfPKiPiiii)
        /*002c*/ 	.word	0x0000001a


	//----- nvinfo : EIATTR_FRAME_SIZE
	.align		4
.L_7:
        /*0030*/ 	.byte	0x04, 0x11
        /*0032*/ 	.short	(.L_9 - .L_8)
	.align		4
.L_8:
        /*0034*/ 	.word	index@(_Z21update_centroids_cudaPKfPfPKiPiiii)
        /*0038*/ 	.word	0x00000000


	//----- nvinfo : EIATTR_MIN_STACK_SIZE
	.align		4
.L_9:
        /*003c*/ 	.byte	0x04, 0x12
        /*003e*/ 	.short	(.L_11 - .L_10)
	.align		4
.L_10:
        /*0040*/ 	.word	index@(_Z21update_centroids_cudaPKfPfPKiPiiii)
        /*0044*/ 	.word	0x00000000


	//----- nvinfo : EIATTR_MIN_STACK_SIZE
	.align		4
.L_11:
        /*0048*/ 	.byte	0x04, 0x12
        /*004a*/ 	.short	(.L_13 - .L_12)
	.align		4
.L_12:
        /*004c*/ 	.word	index@(_Z18assign_labels_cudaPKfS0_Piiii)
        /*0050*/ 	.word	0x00000000
.L_13:


//--------------------- .nv.compat                --------------------------
	.section	.nv.compat,"",@"SHT_CUDA_COMPAT_INFO"
	.align	4
        /*0000*/ 	.byte	0x02, 0x09, 0x00, 0x00, 0x02, 0x02, 0x01, 0x00, 0x02, 0x05, 0x05, 0x00, 0x03, 0x07, 0x01, 0x01
        /*0010*/ 	.byte	0x02, 0x03, 0x00, 0x00, 0x02, 0x06, 0x01, 0x00, 0x04, 0x0b, 0x08, 0x00, 0x01, 0x00, 0x00, 0x00
        /*0020*/ 	.byte	0x00, 0x00, 0x00, 0x00


//--------------------- .nv.info._Z21update_centroids_cudaPKfPfPKiPiiii --------------------------
	.section	.nv.info._Z21update_centroids_cudaPKfPfPKiPiiii,"",@"SHT_CUDA_INFO"
	.sectionflags	@""
	.align	4


	//----- nvinfo : EIATTR_CUDA_API_VERSION
	.align		4
        /*0000*/ 	.byte	0x04, 0x37
        /*0002*/ 	.short	(.L_15 - .L_14)
.L_14:
        /*0004*/ 	.word	0x00000082


	//----- nvinfo : EIATTR_KPARAM_INFO
	.align		4
.L_15:
        /*0008*/ 	.byte	0x04, 0x17
        /*000a*/ 	.short	(.L_17 - .L_16)
.L_16:
        /*000c*/ 	.word	0x00000000
        /*0010*/ 	.short	0x0006
        /*0012*/ 	.short	0x0028
        /*0014*/ 	.byte	0x00, 0xf0, 0x11, 0x00


	//----- nvinfo : EIATTR_KPARAM_INFO
	.align		4
.L_17:
        /*0018*/ 	.byte	0x04, 0x17
        /*001a*/ 	.short	(.L_19 - .L_18)
.L_18:
        /*001c*/ 	.word	0x00000000
        /*0020*/ 	.short	0x0005
        /*0022*/ 	.short	0x0024
        /*0024*/ 	.byte	0x00, 0xf0, 0x11, 0x00


	//----- nvinfo : EIATTR_KPARAM_INFO
	.align		4
.L_19:
        /*0028*/ 	.byte	0x04, 0x17
        /*002a*/ 	.short	(.L_21 - .L_20)
.L_20:
        /*002c*/ 	.word	0x00000000
        /*0030*/ 	.short	0x0004
        /*0032*/ 	.short	0x0020
        /*0034*/ 	.byte	0x00, 0xf0, 0x11, 0x00


	//----- nvinfo : EIATTR_KPARAM_INFO
	.align		4
.L_21:
        /*0038*/ 	.byte	0x04, 0x17
        /*003a*/ 	.short	(.L_23 - .L_22)
.L_22:
        /*003c*/ 	.word	0x00000000
        /*0040*/ 	.short	0x0003
        /*0042*/ 	.short	0x0018
        /*0044*/ 	.byte	0x00, 0xf5, 0x21, 0x00


	//----- nvinfo : EIATTR_KPARAM_INFO
	.align		4
.L_23:
        /*0048*/ 	.byte	0x04, 0x17
        /*004a*/ 	.short	(.L_25 - .L_24)
.L_24:
        /*004c*/ 	.word	0x00000000
        /*0050*/ 	.short	0x0002
        /*0052*/ 	.short	0x0010
        /*0054*/ 	.byte	0x00, 0xf5, 0x21, 0x00


	//----- nvinfo : EIATTR_KPARAM_INFO
	.align		4
.L_25:
        /*0058*/ 	.byte	0x04, 0x17
        /*005a*/ 	.short	(.L_27 - .L_26)
.L_26:
        /*005c*/ 	.word	0x00000000
        /*0060*/ 	.short	0x0001
        /*0062*/ 	.short	0x0008
        /*0064*/ 	.byte	0x00, 0xf5, 0x21, 0x00


	//----- nvinfo : EIATTR_KPARAM_INFO
	.align		4
.L_27:
        /*0068*/ 	.byte	0x04, 0x17
        /*006a*/ 	.short	(.L_29 - .L_28)
.L_28:
        /*006c*/ 	.word	0x00000000
        /*0070*/ 	.short	0x0000
        /*0072*/ 	.short	0x0000
        /*0074*/ 	.byte	0x00, 0xf5, 0x21, 0x00


	//----- nvinfo : EIATTR_SPARSE_MMA_MASK
	.align		4
.L_29:
        /*0078*/ 	.byte	0x03, 0x50
        /*007a*/ 	.short	0x0000


	//----- nvinfo : EIATTR_MAXREG_COUNT
	.align		4
        /*007c*/ 	.byte	0x03, 0x1b
        /*007e*/ 	.short	0x00ff


	//----- nvinfo : EIATTR_MERCURY_ISA_VERSION
	.align		4
        /*0080*/ 	.byte	0x03, 0x5f
        /*0082*/ 	.short	0x0101


	//----- nvinfo : EIATTR_VRC_CTA_INIT_COUNT
	.align		4
        /*0084*/ 	.byte	0x02, 0x4a
	.zero		1
	.zero		1


	//----- nvinfo : EIATTR_EXIT_INSTR_OFFSETS
	.align		4
        /*0088*/ 	.byte	0x04, 0x1c
        /*008a*/ 	.short	(.L_31 - .L_30)


	//   ....[0]....
.L_30:
        /*008c*/ 	.word	0x00000070


	//   ....[1]....
        /*0090*/ 	.word	0x00000120


	//   ....[2]....
        /*0094*/ 	.word	0x00000460


	//   ....[3]....
        /*0098*/ 	.word	0x00000620


	//   ....[4]....
        /*009c*/ 	.word	0x00000760


	//   ....[5]....
        /*00a0*/ 	.word	0x00000850


	//----- nvinfo : EIATTR_CBANK_PARAM_SIZE
	.align		4
.L_31:
        /*00a4*/ 	.byte	0x03, 0x19
        /*00a6*/ 	.short	0x002c


	//----- nvinfo : EIATTR_PARAM_CBANK
	.align		4
        /*00a8*/ 	.byte	0x04, 0x0a
        /*00aa*/ 	.short	(.L_33 - .L_32)
	.align		4
.L_32:
        /*00ac*/ 	.word	index@(.nv.constant0._Z21update_centroids_cudaPKfPfPKiPiiii)
        /*00b0*/ 	.short	0x0380
        /*00b2*/ 	.short	0x002c


	//----- nvinfo : EIATTR_SW_WAR
	.align		4
.L_33:
        /*00b4*/ 	.byte	0x04, 0x36
        /*00b6*/ 	.short	(.L_35 - .L_34)
.L_34:
        /*00b8*/ 	.word	0x00000008
.L_35:


//--------------------- .nv.info._Z18assign_labels_cudaPKfS0_Piiii --------------------------
	.section	.nv.info._Z18assign_labels_cudaPKfS0_Piiii,"",@"SHT_CUDA_INFO"
	.sectionflags	@""
	.align	4


	//----- nvinfo : EIATTR_CUDA_API_VERSION
	.align		4
        /*0000*/ 	.byte	0x04, 0x37
        /*0002*/ 	.short	(.L_37 - .L_36)
.L_36:
        /*0004*/ 	.word	0x00000082


	//----- nvinfo : EIATTR_KPARAM_INFO
	.align		4
.L_37:
        /*0008*/ 	.byte	0x04, 0x17
        /*000a*/ 	.short	(.L_39 - .L_38)
.L_38:
        /*000c*/ 	.word	0x00000000
        /*0010*/ 	.short	0x0005
        /*0012*/ 	.short	0x0020
        /*0014*/ 	.byte	0x00, 0xf0, 0x11, 0x00


	//----- nvinfo : EIATTR_KPARAM_INFO
	.align		4
.L_39:
        /*0018*/ 	.byte	0x04, 0x17
        /*001a*/ 	.short	(.L_41 - .L_40)
.L_40:
        /*001c*/ 	.word	0x00000000
        /*0020*/ 	.short	0x0004
        /*0022*/ 	.short	0x001c
        /*0024*/ 	.byte	0x00, 0xf0, 0x11, 0x00


	//----- nvinfo : EIATTR_KPARAM_INFO
	.align		4
.L_41:
        /*0028*/ 	.byte	0x04, 0x17
        /*002a*/ 	.short	(.L_43 - .L_42)
.L_42:
        /*002c*/ 	.word	0x00000000
        /*0030*/ 	.short	0x0003
        /*0032*/ 	.short	0x0018
        /*0034*/ 	.byte	0x00, 0xf0, 0x11, 0x00


	//----- nvinfo : EIATTR_KPARAM_INFO
	.align		4
.L_43:
        /*0038*/ 	.byte	0x04, 0x17
        /*003a*/ 	.short	(.L_45 - .L_44)
.L_44:
        /*003c*/ 	.word	0x00000000
        /*0040*/ 	.short	0x0002
        /*0042*/ 	.short	0x0010
        /*0044*/ 	.byte	0x00, 0xf5, 0x21, 0x00


	//----- nvinfo : EIATTR_KPARAM_INFO
	.align		4
.L_45:
        /*0048*/ 	.byte	0x04, 0x17
        /*004a*/ 	.short	(.L_47 - .L_46)
.L_46:
        /*004c*/ 	.word	0x00000000
        /*0050*/ 	.short	0x0001
        /*0052*/ 	.short	0x0008
        /*0054*/ 	.byte	0x00, 0xf5, 0x21, 0x00


	//----- nvinfo : EIATTR_KPARAM_INFO
	.align		4
.L_47:
        /*0058*/ 	.byte	0x04, 0x17
        /*005a*/ 	.short	(.L_49 - .L_48)
.L_48:
        /*005c*/ 	.word	0x00000000
        /*0060*/ 	.short	0x0000
        /*0062*/ 	.short	0x0000
        /*0064*/ 	.byte	0x00, 0xf5, 0x21, 0x00


	//----- nvinfo : EIATTR_SPARSE_MMA_MASK
	.align		4
.L_49:
        /*0068*/ 	.byte	0x03, 0x50
        /*006a*/ 	.short	0x0000


	//----- nvinfo : EIATTR_MAXREG_COUNT
	.align		4
        /*006c*/ 	.byte	0x03, 0x1b
        /*006e*/ 	.short	0x00ff


	//----- nvinfo : EIATTR_MERCURY_ISA_VERSION
	.align		4
        /*0070*/ 	.byte	0x03, 0x5f
        /*0072*/ 	.short	0x0101


	//----- nvinfo : EIATTR_VRC_CTA_INIT_COUNT
	.align		4
        /*0074*/ 	.byte	0x02, 0x4a
	.zero		1
	.zero		1


	//----- nvinfo : EIATTR_EXIT_INSTR_OFFSETS
	.align		4
        /*0078*/ 	.byte	0x04, 0x1c
        /*007a*/ 	.short	(.L_51 - .L_50)


	//   ....[0]....
.L_50:
        /*007c*/ 	.word	0x00000070


	//   ....[1]....
        /*0080*/ 	.word	0x00000f40


	//----- nvinfo : EIATTR_CRS_STACK_SIZE
	.align		4
.L_51:
        /*0084*/ 	.byte	0x04, 0x1e
        /*0086*/ 	.short	(.L_53 - .L_52)
.L_52:
        /*0088*/ 	.word	0x00000000


	//----- nvinfo : EIATTR_CBANK_PARAM_SIZE
	.align		4
.L_53:
        /*008c*/ 	.byte	0x03, 0x19
        /*008e*/ 	.short	0x0024


	//----- nvinfo : EIATTR_PARAM_CBANK
	.align		4
        /*0090*/ 	.byte	0x04, 0x0a
        /*0092*/ 	.short	(.L_55 - .L_54)
	.align		4
.L_54:
        /*0094*/ 	.word	index@(.nv.constant0._Z18assign_labels_cudaPKfS0_Piiii)
        /*0098*/ 	.short	0x0380
        /*009a*/ 	.short	0x0024


	//----- nvinfo : EIATTR_SW_WAR
	.align		4
.L_55:
        /*009c*/ 	.byte	0x04, 0x36
        /*009e*/ 	.short	(.L_57 - .L_56)
.L_56:
        /*00a0*/ 	.word	0x00000008
.L_57:


//--------------------- .nv.callgraph             --------------------------
	.section	.nv.callgraph,"",@"SHT_CUDA_CALLGRAPH"
	.align	4
	.sectionentsize	8
	.align		4
        /*0000*/ 	.word	0x00000000
	.align		4
        /*0004*/ 	.word	0xffffffff
	.align		4
        /*0008*/ 	.word	0x00000000
	.align		4
        /*000c*/ 	.word	0xfffffffe
	.align		4
        /*0010*/ 	.word	0x00000000
	.align		4
        /*0014*/ 	.word	0xfffffffd
	.align		4
        /*0018*/ 	.word	0x00000000
	.align		4
        /*001c*/ 	.word	0xfffffffc


//--------------------- .text._Z21update_centroids_cudaPKfPfPKiPiiii --------------------------
	.section	.text._Z21update_centroids_cudaPKfPfPKiPiiii,"ax",@progbits
	.align	128
        .global         _Z21update_centroids_cudaPKfPfPKiPiiii
        .type           _Z21update_centroids_cudaPKfPfPKiPiiii,@function
        .size           _Z21update_centroids_cudaPKfPfPKiPiiii,(.L_x_26 - _Z21update_centroids_cudaPKfPfPKiPiiii)
        .other          _Z21update_centroids_cudaPKfPfPKiPiiii,@"STO_CUDA_ENTRY STV_DEFAULT"
_Z21update_centroids_cudaPKfPfPKiPiiii:
.text._Z21update_centroids_cudaPKfPfPKiPiiii:
[----:B------:R-:W-:Y:S01]  /*0000*/  LDC R1, c[0x0][0x37c] ;  /* 0x0000df00ff017b82 */ /* 0x000fe20000000800 */
[----:B------:R-:W0:Y:S07]  /*0010*/  S2R R0, SR_TID.X ;  /* 0x0000000000007919 */ /* 0x000e2e0000002100 */
[----:B------:R-:W0:Y:S01]  /*0020*/  S2UR UR4, SR_CTAID.X ;  /* 0x00000000000479c3 */ /* 0x000e220000002500 */
[----:B------:R-:W1:Y:S07]  /*0030*/  LDCU UR5, c[0x0][0x3a0] ;  /* 0x00007400ff0577ac */ /* 0x000e6e0008000800 */
[----:B------:R-:W0:Y:S02]  /*0040*/  LDC R5, c[0x0][0x360] ;  /* 0x0000d800ff057b82 */ /* 0x000e240000000800 */
[----:B0-----:R-:W-:-:S05]  /*0050*/  IMAD R5, R5, UR4, R0 ;  /* 0x0000000405057c24 */ /* 0x001fca000f8e0200 */
[----:B-1----:R-:W-:-:S13]  /*0060*/  ISETP.GE.AND P0, PT, R5, UR5, PT ;  /* 0x0000000505007c0c */ /* 0x002fda000bf06270 */
[----:B------:R-:W-:Y:S05]  /*0070*/  @P0 EXIT ;  /* 0x000000000000094d */ /* 0x000fea0003800000 */
[----:B------:R-:W0:Y:S01]  /*0080*/  LDC.64 R2, c[0x0][0x390] ;  /* 0x0000e400ff027b82 */ /* 0x000e220000000a00 */
[----:B------:R-:W1:Y:S07]  /*0090*/  LDCU.64 UR4, c[0x0][0x358] ;  /* 0x00006b00ff0477ac */ /* 0x000e6e0008000a00 */
[----:B------:R-:W2:Y:S08]  /*00a0*/  LDC R4, c[0x0][0x3a8] ;  /* 0x0000ea00ff047b82 */ /* 0x000eb00000000800 */
[----:B------:R-:W3:Y:S01]  /*00b0*/  LDC.64 R6, c[0x0][0x398] ;  /* 0x0000e600ff067b82 */ /* 0x000ee20000000a00 */
[----:B0-----:R-:W-:-:S06]  /*00c0*/  IMAD.WIDE R2, R5, 0x4, R2 ;  /* 0x0000000405027825 */ /* 0x001fcc00078e0202 */
[----:B-1----:R-:W3:Y:S01]  /*00d0*/  LDG.E R3, desc[UR4][R2.64] ;  /* 0x0000000402037981 */ /* 0x002ee2000c1e1900 */
[----:B------:R-:W-:Y:S01]  /*00e0*/  IMAD.MOV.U32 R9, RZ, RZ, 0x1 ;  /* 0x00000001ff097424 */ /* 0x000fe200078e00ff */
[----:B--2---:R-:W-:Y:S01]  /*00f0*/  ISETP.GE.AND P0, PT, R4, 0x1, PT ;  /* 0x000000010400780c */ /* 0x004fe20003f06270 */
[----:B---3--:R-:W-:-:S05]  /*0100*/  IMAD.WIDE R6, R3, 0x4, R6 ;  /* 0x0000000403067825 */ /* 0x008fca00078e0206 */
[----:B------:R0:W-:Y:S07]  /*0110*/  REDG.E.ADD.STRONG.GPU desc[UR4][R6.64], R9 ;  /* 0x000000090600798e */ /* 0x0001ee000c12e104 */
[----:B------:R-:W-:Y:S05]  /*0120*/  @!P0 EXIT ;  /* 0x000000000000894d */ /* 0x000fea0003800000 */
[C---:B------:R-:W-:Y:S01]  /*0130*/  ISETP.GE.U32.AND P1, PT, R4.reuse, 0x10, PT ;  /* 0x000000100400780c */ /* 0x040fe20003f26070 */
[-C--:B------:R-:W-:Y:S01]  /*0140*/  IMAD R0, R3, R4.reuse, RZ ;  /* 0x0000000403007224 */ /* 0x080fe200078e02ff */
[----:B------:R-:W-:Y:S01]  /*0150*/  LOP3.LUT P0, R12, R4, 0xf, RZ, 0xc0, !PT ;  /* 0x0000000f040c7812 */ /* 0x000fe2000780c0ff */
[----:B------:R-:W-:Y:S02]  /*0160*/  IMAD R2, R5, R4, RZ ;  /* 0x0000000405027224 */ /* 0x000fe400078e02ff */
[----:B------:R-:W-:-:S08]  /*0170*/  IMAD.MOV.U32 R3, RZ, RZ, RZ ;  /* 0x000000ffff037224 */ /* 0x000fd000078e00ff */
[----:B------:R-:W-:Y:S05]  /*0180*/  @!P1 BRA `(.L_x_0) ;  /* 0x0000000000b49947 */ /* 0x000fea0003800000 */
[----:B------:R-:W-:Y:S01]  /*0190*/  LOP3.LUT R3, R4, 0x7ffffff0, RZ, 0xc0, !PT ;  /* 0x7ffffff004037812 */ /* 0x000fe200078ec0ff */
[----:B------:R-:W-:Y:S01]  /*01a0*/  IMAD.MOV.U32 R5, RZ, RZ, R0 ;  /* 0x000000ffff057224 */ /* 0x000fe200078e0000 */
[----:B------:R-:W-:Y:S02]  /*01b0*/  MOV R10, R2 ;  /* 0x00000002000a7202 */ /* 0x000fe40000000f00 */
[----:B------:R-:W-:-:S07]  /*01c0*/  IADD3 R11, PT, PT, -R3, RZ, RZ ;  /* 0x000000ff030b7210 */ /* 0x000fce0007ffe1ff */
.L_x_1:
[----:B0-----:R-:W0:Y:S08]  /*01d0*/  LDC.64 R6, c[0x0][0x380] ;  /* 0x0000e000ff067b82 */ /* 0x001e300000000a00 */
[----:B----4-:R-:W1:Y:S01]  /*01e0*/  LDC.64 R8, c[0x0][0x388] ;  /* 0x0000e200ff087b82 */ /* 0x010e620000000a00 */
[----:B0-----:R-:W-:-:S05]  /*01f0*/  IMAD.WIDE R6, R10, 0x4, R6 ;  /* 0x000000040a067825 */ /* 0x001fca00078e0206 */
[----:B------:R-:W2:Y:S01]  /*0200*/  LDG.E R13, desc[UR4][R6.64] ;  /* 0x00000004060d7981 */ /* 0x000ea2000c1e1900 */
[----:B-1----:R-:W-:-:S05]  /*0210*/  IMAD.WIDE R8, R5, 0x4, R8 ;  /* 0x0000000405087825 */ /* 0x002fca00078e0208 */
[----:B--2---:R0:W-:Y:S04]  /*0220*/  REDG.E.ADD.F32.FTZ.RN.STRONG.GPU desc[UR4][R8.64], R13 ;  /* 0x0000000d080079a6 */ /* 0x0041e8000c12f304 */
[----:B------:R-:W2:Y:S04]  /*0230*/  LDG.E R15, desc[UR4][R6.64+0x4] ;  /* 0x00000404060f7981 */ /* 0x000ea8000c1e1900 */
[----:B--2---:R1:W-:Y:S04]  /*0240*/  REDG.E.ADD.F32.FTZ.RN.STRONG.GPU desc[UR4][R8.64+0x4], R15 ;  /* 0x0000040f080079a6 */ /* 0x0043e8000c12f304 */
[----:B------:R-:W2:Y:S04]  /*0250*/  LDG.E R17, desc[UR4][R6.64+0x8] ;  /* 0x0000080406117981 */ /* 0x000ea8000c1e1900 */
[----:B--2---:R2:W-:Y:S04]  /*0260*/  REDG.E.ADD.F32.FTZ.RN.STRONG.GPU desc[UR4][R8.64+0x8], R17 ;  /* 0x00000811080079a6 */ /* 0x0045e8000c12f304 */
[----:B------:R-:W3:Y:S04]  /*0270*/  LDG.E R19, desc[UR4][R6.64+0xc] ;  /* 0x00000c0406137981 */ /* 0x000ee8000c1e1900 */
[----:B---3--:R3:W-:Y:S04]  /*0280*/  REDG.E.ADD.F32.FTZ.RN.STRONG.GPU desc[UR4][R8.64+0xc], R19 ;  /* 0x00000c13080079a6 */ /* 0x0087e8000c12f304 */
[----:B------:R-:W4:Y:S04]  /*0290*/  LDG.E R21, desc[UR4][R6.64+0x10] ;  /* 0x0000100406157981 */ /* 0x000f28000c1e1900 */
[----:B----4-:R4:W-:Y:S04]  /*02a0*/  REDG.E.ADD.F32.FTZ.RN.STRONG.GPU desc[UR4][R8.64+0x10], R21 ;  /* 0x00001015080079a6 */ /* 0x0109e8000c12f304 */
[----:B------:R-:W5:Y:S04]  /*02b0*/  LDG.E R23, desc[UR4][R6.64+0x14] ;  /* 0x0000140406177981 */ /* 0x000f68000c1e1900 */
[----:B-----5:R5:W-:Y:S04]  /*02c0*/  REDG.E.ADD.F32.FTZ.RN.STRONG.GPU desc[UR4][R8.64+0x14], R23 ;  /* 0x00001417080079a6 */ /* 0x020be8000c12f304 */
[----:B0-----:R-:W2:Y:S04]  /*02d0*/  LDG.E R13, desc[UR4][R6.64+0x18] ;  /* 0x00001804060d7981 */ /* 0x001ea8000c1e1900 */
[----:B--2---:R0:W-:Y:S04]  /*02e0*/  REDG.E.ADD.F32.FTZ.RN.STRONG.GPU desc[UR4][R8.64+0x18], R13 ;  /* 0x0000180d080079a6 */ /* 0x0041e8000c12f304 */
[----:B-1----:R-:W2:Y:S04]  /*02f0*/  LDG.E R15, desc[UR4][R6.64+0x1c] ;  /* 0x00001c04060f7981 */ /* 0x002ea8000c1e1900 */
[----:B--2---:R1:W-:Y:S04]  /*0300*/  REDG.E.ADD.F32.FTZ.RN.STRONG.GPU desc[UR4][R8.64+0x1c], R15 ;  /* 0x00001c0f080079a6 */ /* 0x0043e8000c12f304 */
[----:B------:R-:W2:Y:S04]  /*0310*/  LDG.E R17, desc[UR4][R6.64+0x20] ;  /* 0x0000200406117981 */ /* 0x000ea8000c1e1900 */
[----:B--2---:R2:W-:Y:S04]  /*0320*/  REDG.E.ADD.F32.FTZ.RN.STRONG.GPU desc[UR4][R8.64+0x20], R17 ;  /* 0x00002011080079a6 */ /* 0x0045e8000c12f304 */
[----:B---3--:R-:W3:Y:S04]  /*0330*/  LDG.E R19, desc[UR4][R6.64+0x24] ;  /* 0x0000240406137981 */ /* 0x008ee8000c1e1900 */
[----:B---3--:R3:W-:Y:S04]  /*0340*/  REDG.E.ADD.F32.FTZ.RN.STRONG.GPU desc[UR4][R8.64+0x24], R19 ;  /* 0x00002413080079a6 */ /* 0x0087e8000c12f304 */
[----:B----4-:R-:W4:Y:S04]  /*0350*/  LDG.E R21, desc[UR4][R6.64+0x28] ;  /* 0x0000280406157981 */ /* 0x010f28000c1e1900 */
[----:B----4-:R4:W-:Y:S04]  /*0360*/  REDG.E.ADD.F32.FTZ.RN.STRONG.GPU desc[UR4][R8.64+0x28], R21 ;  /* 0x00002815080079a6 */ /* 0x0109e8000c12f304 */
[----:B-----5:R-:W5:Y:S04]  /*0370*/  LDG.E R23, desc[UR4][R6.64+0x2c] ;  /* 0x00002c0406177981 */ /* 0x020f68000c1e1900 */
[----:B-----5:R4:W-:Y:S04]  /*0380*/  REDG.E.ADD.F32.FTZ.RN.STRONG.GPU desc[UR4][R8.64+0x2c], R23 ;  /* 0x00002c17080079a6 */ /* 0x0209e8000c12f304 */
[----:B0-----:R-:W5:Y:S04]  /*0390*/  LDG.E R13, desc[UR4][R6.64+0x30] ;  /* 0x00003004060d7981 */ /* 0x001f68000c1e1900 */
[----:B-----5:R4:W-:Y:S04]  /*03a0*/  REDG.E.ADD.F32.FTZ.RN.STRONG.GPU desc[UR4][R8.64+0x30], R13 ;  /* 0x0000300d080079a6 */ /* 0x0209e8000c12f304 */
[----:B-1----:R-:W5:Y:S04]  /*03b0*/  LDG.E R15, desc[UR4][R6.64+0x34] ;  /* 0x00003404060f7981 */ /* 0x002f68000c1e1900 */
[----:B-----5:R4:W-:Y:S04]  /*03c0*/  REDG.E.ADD.F32.FTZ.RN.STRONG.GPU desc[UR4][R8.64+0x34], R15 ;  /* 0x0000340f080079a6 */ /* 0x0209e8000c12f304 */
[----:B--2---:R-:W2:Y:S01]  /*03d0*/  LDG.E R17, desc[UR4][R6.64+0x38] ;  /* 0x0000380406117981 */ /* 0x004ea2000c1e1900 */
[----:B------:R-:W-:-:S05]  /*03e0*/  VIADD R11, R11, 0x10 ;  /* 0x000000100b0b7836 */ /* 0x000fca0000000000 */
[----:B------:R-:W-:Y:S01]  /*03f0*/  ISETP.NE.AND P1, PT, R11, RZ, PT ;  /* 0x000000ff0b00720c */ /* 0x000fe20003f25270 */
[----:B--2---:R4:W-:Y:S04]  /*0400*/  REDG.E.ADD.F32.FTZ.RN.STRONG.GPU desc[UR4][R8.64+0x38], R17 ;  /* 0x00003811080079a6 */ /* 0x0049e8000c12f304 */
[----:B---3--:R-:W2:Y:S01]  /*0410*/  LDG.E R19, desc[UR4][R6.64+0x3c] ;  /* 0x00003c0406137981 */ /* 0x008ea2000c1e1900 */
[----:B------:R-:W-:Y:S01]  /*0420*/  IADD3 R5, PT, PT, R5, 0x10, RZ ;  /* 0x0000001005057810 */ /* 0x000fe20007ffe0ff */
[----:B------:R-:W-:Y:S02]  /*0430*/  VIADD R10, R10, 0x10 ;  /* 0x000000100a0a7836 */ /* 0x000fe40000000000 */
[----:B--2---:R4:W-:Y:S04]  /*0440*/  REDG.E.ADD.F32.FTZ.RN.STRONG.GPU desc[UR4][R8.64+0x3c], R19 ;  /* 0x00003c13080079a6 */ /* 0x0049e8000c12f304 */
[----:B------:R-:W-:Y:S05]  /*0450*/  @P1 BRA `(.L_x_1) ;  /* 0xfffffffc005c1947 */ /* 0x000fea000383ffff */
.L_x_0:
[----:B------:R-:W-:Y:S05]  /*0460*/  @!P0 EXIT ;  /* 0x000000000000894d */ /* 0x000fea0003800000 */
[----:B------:R-:W-:Y:S02]  /*0470*/  ISETP.GE.U32.AND P0, PT, R12, 0x8, PT ;  /* 0x000000080c00780c */ /* 0x000fe40003f06070 */
[----:B------:R-:W-:-:S04]  /*0480*/  LOP3.LUT R14, R4, 0x7, RZ, 0xc0, !PT ;  /* 0x00000007040e7812 */ /* 0x000fc800078ec0ff */
[----:B------:R-:W-:-:S07]  /*0490*/  ISETP.NE.AND P1, PT, R14, RZ, PT ;  /* 0x000000ff0e00720c */ /* 0x000fce0003f25270 */
[----:B------:R-:W-:Y:S06]  /*04a0*/  @!P0 BRA `(.L_x_2) ;  /* 0x00000000005c8947 */ /* 0x000fec0003800000 */
[----:B0-----:R-:W0:Y:S01]  /*04b0*/  LDC.64 R6, c[0x0][0x380] ;  /* 0x0000e000ff067b82 */ /* 0x001e220000000a00 */
[----:B------:R-:W-:-:S07]  /*04c0*/  IADD3 R5, PT, PT, R2, R3, RZ ;  /* 0x0000000302057210 */ /* 0x000fce0007ffe0ff */
[----:B----4-:R-:W1:Y:S01]  /*04d0*/  LDC.64 R8, c[0x0][0x388] ;  /* 0x0000e200ff087b82 */ /* 0x010e620000000a00 */
[----:B0-----:R-:W-:-:S05]  /*04e0*/  IMAD.WIDE R6, R5, 0x4, R6 ;  /* 0x0000000405067825 */ /* 0x001fca00078e0206 */
[----:B------:R-:W2:Y:S01]  /*04f0*/  LDG.E R11, desc[UR4][R6.64] ;  /* 0x00000004060b7981 */ /* 0x000ea2000c1e1900 */
[----:B------:R-:W-:-:S04]  /*0500*/  IMAD.IADD R5, R0, 0x1, R3 ;  /* 0x0000000100057824 */ /* 0x000fc800078e0203 */
        /* <DEDUP_REMOVED lines=8> */
[----:B------:R-:W3:Y:S04]  /*0590*/  LDG.E R17, desc[UR4][R6.64+0x10] ;  /* 0x0000100406117981 */ /* 0x000ee8000c1e1900 */
[----:B---3--:R2:W-:Y:S04]  /*05a0*/  REDG.E.ADD.F32.FTZ.RN.STRONG.GPU desc[UR4][R8.64+0x10], R17 ;  /* 0x00001011080079a6 */ /* 0x0085e8000c12f304 */
[----:B------:R-:W3:Y:S04]  /*05b0*/  LDG.E R19, desc[UR4][R6.64+0x14] ;  /* 0x0000140406137981 */ /* 0x000ee8000c1e1900 */
[----:B---3--:R2:W-:Y:S04]  /*05c0*/  REDG.E.ADD.F32.FTZ.RN.STRONG.GPU desc[UR4][R8.64+0x14], R19 ;  /* 0x00001413080079a6 */ /* 0x0085e8000c12f304 */
[----:B0-----:R-:W3:Y:S04]  /*05d0*/  LDG.E R11, desc[UR4][R6.64+0x18] ;  /* 0x00001804060b7981 */ /* 0x001ee8000c1e1900 */
[----:B---3--:R2:W-:Y:S04]  /*05e0*/  REDG.E.ADD.F32.FTZ.RN.STRONG.GPU desc[UR4][R8.64+0x18], R11 ;  /* 0x0000180b080079a6 */ /* 0x0085e8000c12f304 */
[----:B-1----:R-:W3:Y:S01]  /*05f0*/  LDG.E R5, desc[UR4][R6.64+0x1c] ;  /* 0x00001c0406057981 */ /* 0x002ee2000c1e1900 */
[----:B------:R-:W-:-:S03]  /*0600*/  IADD3 R3, PT, PT, R3, 0x8, RZ ;  /* 0x0000000803037810 */ /* 0x000fc60007ffe0ff */
[----:B---3--:R2:W-:Y:S04]  /*0610*/  REDG.E.ADD.F32.FTZ.RN.STRONG.GPU desc[UR4][R8.64+0x1c], R5 ;  /* 0x00001c05080079a6 */ /* 0x0085e8000c12f304 */
.L_x_2:
[----:B------:R-:W-:Y:S05]  /*0620*/  @!P1 EXIT ;  /* 0x000000000000994d */ /* 0x000fea0003800000 */
[----:B------:R-:W-:Y:S02]  /*0630*/  ISETP.GE.U32.AND P0, PT, R14, 0x4, PT ;  /* 0x000000040e00780c */ /* 0x000fe40003f06070 */
[----:B------:R-:W-:-:S04]  /*0640*/  LOP3.LUT R10, R4, 0x3, RZ, 0xc0, !PT ;  /* 0x00000003040a7812 */ /* 0x000fc800078ec0ff */
[----:B------:R-:W-:-:S07]  /*0650*/  ISETP.NE.AND P1, PT, R10, RZ, PT ;  /* 0x000000ff0a00720c */ /* 0x000fce0003f25270 */
[----:B------:R-:W-:Y:S06]  /*0660*/  @!P0 BRA `(.L_x_3) ;  /* 0x00000000003c8947 */ /* 0x000fec0003800000 */
[----:B--2---:R-:W1:Y:S01]  /*0670*/  LDC.64 R4, c[0x0][0x380] ;  /* 0x0000e000ff047b82 */ /* 0x004e620000000a00 */
[----:B0-----:R-:W-:-:S04]  /*0680*/  IMAD.IADD R7, R2, 0x1, R3 ;  /* 0x0000000102077824 */ /* 0x001fc800078e0203 */
[----:B-1----:R-:W-:-:S03]  /*0690*/  IMAD.WIDE R6, R7, 0x4, R4 ;  /* 0x0000000407067825 */ /* 0x002fc600078e0204 */
[----:B------:R-:W0:Y:S02]  /*06a0*/  LDC.64 R4, c[0x0][0x388] ;  /* 0x0000e200ff047b82 */ /* 0x000e240000000a00 */
[----:B----4-:R-:W2:Y:S01]  /*06b0*/  LDG.E R9, desc[UR4][R6.64] ;  /* 0x0000000406097981 */ /* 0x010ea2000c1e1900 */
[----:B------:R-:W-:-:S05]  /*06c0*/  IADD3 R11, PT, PT, R0, R3, RZ ;  /* 0x00000003000b7210 */ /* 0x000fca0007ffe0ff */
[----:B0-----:R-:W-:-:S05]  /*06d0*/  IMAD.WIDE R4, R11, 0x4, R4 ;  /* 0x000000040b047825 */ /* 0x001fca00078e0204 */
[----:B--2---:R1:W-:Y:S04]  /*06e0*/  REDG.E.ADD.F32.FTZ.RN.STRONG.GPU desc[UR4][R4.64], R9 ;  /* 0x00000009040079a6 */ /* 0x0043e8000c12f304 */
[----:B------:R-:W2:Y:S04]  /*06f0*/  LDG.E R11, desc[UR4][R6.64+0x4] ;  /* 0x00000404060b7981 */ /* 0x000ea8000c1e1900 */
[----:B--2---:R1:W-:Y:S04]  /*0700*/  REDG.E.ADD.F32.FTZ.RN.STRONG.GPU desc[UR4][R4.64+0x4], R11 ;  /* 0x0000040b040079a6 */ /* 0x0043e8000c12f304 */
[----:B------:R-:W2:Y:S04]  /*0710*/  LDG.E R13, desc[UR4][R6.64+0x8] ;  /* 0x00000804060d7981 */ /* 0x000ea8000c1e1900 */
[----:B--2---:R1:W-:Y:S04]  /*0720*/  REDG.E.ADD.F32.FTZ.RN.STRONG.GPU desc[UR4][R4.64+0x8], R13 ;  /* 0x0000080d040079a6 */ /* 0x0043e8000c12f304 */
[----:B------:R-:W2:Y:S01]  /*0730*/  LDG.E R15, desc[UR4][R6.64+0xc] ;  /* 0x00000c04060f7981 */ /* 0x000ea2000c1e1900 */
[----:B------:R-:W-:-:S03]  /*0740*/  VIADD R3, R3, 0x4 ;  /* 0x0000000403037836 */ /* 0x000fc60000000000 */
[----:B--2---:R1:W-:Y:S04]  /*0750*/  REDG.E.ADD.F32.FTZ.RN.STRONG.GPU desc[UR4][R4.64+0xc], R15 ;  /* 0x00000c0f040079a6 */ /* 0x0043e8000c12f304 */
.L_x_3:
[----:B------:R-:W-:Y:S05]  /*0760*/  @!P1 EXIT ;  /* 0x000000000000994d */ /* 0x000fea0003800000 */
[----:B0-----:R-:W0:Y:S01]  /*0770*/  LDC.64 R6, c[0x0][0x380] ;  /* 0x0000e000ff067b82 */ /* 0x001e220000000a00 */
[----:B-12---:R-:W-:Y:S01]  /*0780*/  IADD3 R11, PT, PT, R2, R3, RZ ;  /* 0x00000003020b7210 */ /* 0x006fe20007ffe0ff */
[----:B----4-:R-:W-:Y:S01]  /*0790*/  IMAD.IADD R13, R0, 0x1, R3 ;  /* 0x00000001000d7824 */ /* 0x010fe200078e0203 */
[----:B------:R-:W-:-:S05]  /*07a0*/  IADD3 R10, PT, PT, -R10, RZ, RZ ;  /* 0x000000ff0a0a7210 */ /* 0x000fca0007ffe1ff */
[----:B------:R-:W1:Y:S02]  /*07b0*/  LDC.64 R8, c[0x0][0x388] ;  /* 0x0000e200ff087b82 */ /* 0x000e640000000a00 */
.L_x_4:
[----:B0-2---:R-:W-:-:S06]  /*07c0*/  IMAD.WIDE R2, R11, 0x4, R6 ;  /* 0x000000040b027825 */ /* 0x005fcc00078e0206 */
[----:B------:R-:W2:Y:S01]  /*07d0*/  LDG.E R3, desc[UR4][R2.64] ;  /* 0x0000000402037981 */ /* 0x000ea2000c1e1900 */
[----:B------:R-:W-:Y:S02]  /*07e0*/  VIADD R10, R10, 0x1 ;  /* 0x000000010a0a7836 */ /* 0x000fe40000000000 */
[----:B-1----:R-:W-:-:S03]  /*07f0*/  IMAD.WIDE R4, R13, 0x4, R8 ;  /* 0x000000040d047825 */ /* 0x002fc600078e0208 */
[----:B------:R-:W-:Y:S02]  /*0800*/  ISETP.NE.AND P0, PT, R10, RZ, PT ;  /* 0x000000ff0a00720c */ /* 0x000fe40003f05270 */
[----:B------:R-:W-:Y:S02]  /*0810*/  IADD3 R11, PT, PT, R11, 0x1, RZ ;  /* 0x000000010b0b7810 */ /* 0x000fe40007ffe0ff */
[----:B------:R-:W-:Y:S01]  /*0820*/  IADD3 R13, PT, PT, R13, 0x1, RZ ;  /* 0x000000010d0d7810 */ /* 0x000fe20007ffe0ff */
[----:B--2---:R2:W-:Y:S08]  /*0830*/  REDG.E.ADD.F32.FTZ.RN.STRONG.GPU desc[UR4][R4.64], R3 ;  /* 0x00000003040079a6 */ /* 0x0045f0000c12f304 */
[----:B------:R-:W-:Y:S05]  /*0840*/  @P0 BRA `(.L_x_4) ;  /* 0xfffffffc00dc0947 */ /* 0x000fea000383ffff */
[----:B------:R-:W-:Y:S05]  /*0850*/  EXIT ;  /* 0x000000000000794d */ /* 0x000fea0003800000 */
.L_x_5:
[----:B------:R-:W-:-:S00]  /*0860*/  BRA `(.L_x_5) ;  /* 0xfffffffc00fc7947 */ /* 0x000fc0000383ffff */
[----:B------:R-:W-:-:S00]  /*0870*/  NOP ;  /* 0x0000000000007918 */ /* 0x000fc00000000000 */
        /* <DEDUP_REMOVED lines=8> */
.L_x_26:


//--------------------- .text._Z18assign_labels_cudaPKfS0_Piiii --------------------------
	.section	.text._Z18assign_labels_cudaPKfS0_Piiii,"ax",@progbits
	.align	128
        .global         _Z18assign_labels_cudaPKfS0_Piiii
        .type           _Z18assign_labels_cudaPKfS0_Piiii,@function
        .size           _Z18assign_labels_cudaPKfS0_Piiii,(.L_x_25 - _Z18assign_labels_cudaPKfS0_Piiii)
        .other          _Z18assign_labels_cudaPKfS0_Piiii,@"STO_CUDA_ENTRY STV_DEFAULT"
_Z18assign_labels_cudaPKfS0_Piiii:
.text._Z18assign_labels_cudaPKfS0_Piiii:
        /* <DEDUP_REMOVED lines=8> */
[----:B------:R-:W0:Y:S01]  /*0080*/  LDCU UR4, c[0x0][0x39c] ;  /* 0x00007380ff0477ac */ /* 0x000e220008000800 */
[----:B------:R-:W-:Y:S01]  /*0090*/  IMAD.MOV.U32 R7, RZ, RZ, -0x1 ;  /* 0xffffffffff077424 */ /* 0x000fe200078e00ff */
[----:B------:R-:W1:Y:S01]  /*00a0*/  LDCU.64 UR10, c[0x0][0x358] ;  /* 0x00006b00ff0a77ac */ /* 0x000e620008000a00 */
[----:B0-----:R-:W-:-:S09]  /*00b0*/  UISETP.GE.AND UP0, UPT, UR4, 0x1, UPT ;  /* 0x000000010400788c */ /* 0x001fd2000bf06270 */
[----:B-1----:R-:W-:Y:S05]  /*00c0*/  BRA.U !UP0, `(.L_x_6) ;  /* 0x0000000d08907547 */ /* 0x002fea000b800000 */
[----:B------:R-:W0:Y:S02]  /*00d0*/  LDCU UR6, c[0x0][0x3a0] ;  /* 0x00007400ff0677ac */ /* 0x000e240008000800 */
[----:B0-----:R-:W-:-:S09]  /*00e0*/  UISETP.GE.AND UP0, UPT, UR6, 0x1, UPT ;  /* 0x000000010600788c */ /* 0x001fd2000bf06270 */
[----:B------:R-:W-:Y:S05]  /*00f0*/  BRA.U !UP0, `(.L_x_7) ;  /* 0x0000000908887547 */ /* 0x000fea000b800000 */
[----:B------:R-:W-:Y:S01]  /*0100*/  IMAD R8, R6, UR6, RZ ;  /* 0x0000000606087c24 */ /* 0x000fe2000f8e02ff */
[----:B------:R-:W-:Y:S01]  /*0110*/  ULOP3.LUT UR5, UR6, 0x7ffffff8, URZ, 0xc0, !UPT ;  /* 0x7ffffff806057892 */ /* 0x000fe2000f8ec0ff */
[----:B------:R-:W-:Y:S01]  /*0120*/  IMAD.MOV.U32 R9, RZ, RZ, 0x7f7fffff ;  /* 0x7f7fffffff097424 */ /* 0x000fe200078e00ff */
[----:B------:R-:W-:Y:S01]  /*0130*/  MOV R7, 0xffffffff ;  /* 0xffffffff00077802 */ /* 0x000fe20000000f00 */
[----:B------:R-:W-:Y:S01]  /*0140*/  IMAD.MOV.U32 R10, RZ, RZ, RZ ;  /* 0x000000ffff0a7224 */ /* 0x000fe200078e00ff */
[----:B------:R-:W-:Y:S01]  /*0150*/  SHF.R.S32.HI R11, RZ, 0x1f, R8 ;  /* 0x0000001fff0b7819 */ /* 0x000fe20000011408 */
[----:B------:R-:W-:Y:S02]  /*0160*/  ULOP3.LUT UR7, UR6, 0x7, URZ, 0xc0, !UPT ;  /* 0x0000000706077892 */ /* 0x000fe4000f8ec0ff */
[----:B------:R-:W-:Y:S02]  /*0170*/  ULOP3.LUT UR8, UR6, 0x3, URZ, 0xc0, !UPT ;  /* 0x0000000306087892 */ /* 0x000fe4000f8ec0ff */
[----:B------:R-:W-:-:S12]  /*0180*/  UIADD3 UR6, UPT, UPT, -UR5, URZ, URZ ;  /* 0x000000ff05067290 */ /* 0x000fd8000fffe1ff */
.L_x_16:
[----:B------:R-:W0:Y:S01]  /*0190*/  LDCU UR14, c[0x0][0x3a0] ;  /* 0x00007400ff0e77ac */ /* 0x000e220008000800 */
[----:B------:R-:W-:Y:S01]  /*01a0*/  IMAD.MOV.U32 R12, RZ, RZ, RZ ;  /* 0x000000ffff0c7224 */ /* 0x000fe200078e00ff */
[----:B------:R-:W-:Y:S01]  /*01b0*/  UMOV UR4, URZ ;  /* 0x000000ff00047c82 */ /* 0x000fe20008000000 */
[----:B0-----:R-:W-:Y:S02]  /*01c0*/  UISETP.GE.U32.AND UP0, UPT, UR14, 0x8, UPT ;  /* 0x000000080e00788c */ /* 0x001fe4000bf06070 */
[----:B------:R-:W-:-:S07]  /*01d0*/  IMAD R0, R10, UR14, RZ ;  /* 0x0000000e0a007c24 */ /* 0x000fce000f8e02ff */
[----:B------:R-:W-:Y:S05]  /*01e0*/  BRA.U !UP0, `(.L_x_8) ;  /* 0x0000000108cc7547 */ /* 0x000fea000b800000 */
[----:B------:R-:W0:Y:S01]  /*01f0*/  LDC.64 R2, c[0x0][0x388] ;  /* 0x0000e200ff027b82 */ /* 0x000e220000000a00 */
[----:B------:R-:W1:Y:S01]  /*0200*/  LDCU.64 UR12, c[0x0][0x380] ;  /* 0x00007000ff0c77ac */ /* 0x000e620008000a00 */
[----:B------:R-:W-:Y:S01]  /*0210*/  IMAD.MOV.U32 R12, RZ, RZ, RZ ;  /* 0x000000ffff0c7224 */ /* 0x000fe200078e00ff */
[----:B------:R-:W-:Y:S01]  /*0220*/  UMOV UR4, UR6 ;  /* 0x0000000600047c82 */ /* 0x000fe20008000000 */
[----:B-1----:R-:W-:-:S04]  /*0230*/  LEA R4, P0, R8, UR12, 0x2 ;  /* 0x0000000c08047c11 */ /* 0x002fc8000f8010ff */
[----:B------:R-:W-:Y:S01]  /*0240*/  IADD3 R4, P1, PT, R4, 0x10, RZ ;  /* 0x0000001004047810 */ /* 0x000fe20007f3e0ff */
[----:B0-----:R-:W-:Y:S01]  /*0250*/  IMAD.WIDE.U32 R2, R0, 0x4, R2 ;  /* 0x0000000400027825 */ /* 0x001fe200078e0002 */
[----:B------:R-:W-:Y:S02]  /*0260*/  LEA.HI.X R5, R8, UR13, R11, 0x2, P0 ;  /* 0x0000000d08057c11 */ /* 0x000fe400080f140b */
[----:B------:R-:W-:-:S03]  /*0270*/  IADD3 R2, P2, PT, R2, 0x10, RZ ;  /* 0x0000001002027810 */ /* 0x000fc60007f5e0ff */
[----:B------:R-:W-:Y:S01]  /*0280*/  IMAD.X R5, RZ, RZ, R5, P1 ;  /* 0x000000ffff057224 */ /* 0x000fe200008e0605 */
[----:B------:R-:W-:-:S09]  /*0290*/  IADD3.X R3, PT, PT, RZ, R3, RZ, P2, !PT ;  /* 0x00000003ff037210 */ /* 0x000fd200017fe4ff */
.L_x_9:
[----:B------:R-:W2:Y:S04]  /*02a0*/  LDG.E R23, desc[UR10][R4.64+-0x10] ;  /* 0xfffff00a04177981 */ /* 0x000ea8000c1e1900 */
[----:B------:R-:W2:Y:S04]  /*02b0*/  LDG.E R24, desc[UR10][R2.64+-0x10] ;  /* 0xfffff00a02187981 */ /* 0x000ea8000c1e1900 */
[----:B------:R-:W3:Y:S04]  /*02c0*/  LDG.E R13, desc[UR10][R4.64+-0xc] ;  /* 0xfffff40a040d7981 */ /* 0x000ee8000c1e1900 */
[----:B------:R-:W3:Y:S04]  /*02d0*/  LDG.E R14, desc[UR10][R2.64+-0xc] ;  /* 0xfffff40a020e7981 */ /* 0x000ee8000c1e1900 */
[----:B------:R-:W4:Y:S04]  /*02e0*/  LDG.E R22, desc[UR10][R4.64+-0x8] ;  /* 0xfffff80a04167981 */ /* 0x000f28000c1e1900 */
[----:B------:R-:W4:Y:S04]  /*02f0*/  LDG.E R21, desc[UR10][R2.64+-0x8] ;  /* 0xfffff80a02157981 */ /* 0x000f28000c1e1900 */
[----:B------:R-:W5:Y:S04]  /*0300*/  LDG.E R20, desc[UR10][R4.64+-0x4] ;  /* 0xfffffc0a04147981 */ /* 0x000f68000c1e1900 */
[----:B------:R-:W5:Y:S04]  /*0310*/  LDG.E R19, desc[UR10][R2.64+-0x4] ;  /* 0xfffffc0a02137981 */ /* 0x000f68000c1e1900 */
[----:B------:R-:W5:Y:S04]  /*0320*/  LDG.E R18, desc[UR10][R4.64] ;  /* 0x0000000a04127981 */ /* 0x000f68000c1e1900 */
[----:B------:R-:W5:Y:S04]  /*0330*/  LDG.E R17, desc[UR10][R2.64] ;  /* 0x0000000a02117981 */ /* 0x000f68000c1e1900 */
[----:B------:R-:W5:Y:S04]  /*0340*/  LDG.E R16, desc[UR10][R4.64+0x4] ;  /* 0x0000040a04107981 */ /* 0x000f68000c1e1900 */
[----:B------:R-:W5:Y:S01]  /*0350*/  LDG.E R15, desc[UR10][R2.64+0x4] ;  /* 0x0000040a020f7981 */ /* 0x000f62000c1e1900 */
[----:B--2---:R-:W-:-:S03]  /*0360*/  FADD R25, R23, -R24 ;  /* 0x8000001817197221 */ /* 0x004fc60000000000 */
[----:B------:R-:W2:Y:S04]  /*0370*/  LDG.E R24, desc[UR10][R4.64+0x8] ;  /* 0x0000080a04187981 */ /* 0x000ea8000c1e1900 */
[----:B------:R-:W2:Y:S01]  /*0380*/  LDG.E R23, desc[UR10][R2.64+0x8] ;  /* 0x0000080a02177981 */ /* 0x000ea2000c1e1900 */
[----:B------:R-:W-:-:S03]  /*0390*/  FFMA R26, R25, R25, R12 ;  /* 0x00000019191a7223 */ /* 0x000fc6000000000c */
[----:B------:R0:W2:Y:S04]  /*03a0*/  LDG.E R12, desc[UR10][R4.64+0xc] ;  /* 0x00000c0a040c7981 */ /* 0x0000a8000c1e1900 */
[----:B------:R1:W2:Y:S01]  /*03b0*/  LDG.E R25, desc[UR10][R2.64+0xc] ;  /* 0x00000c0a02197981 */ /* 0x0002a2000c1e1900 */
[----:B---3--:R-:W-:Y:S01]  /*03c0*/  FADD R13, R13, -R14 ;  /* 0x8000000e0d0d7221 */ /* 0x008fe20000000000 */
[----:B----4-:R-:W-:Y:S01]  /*03d0*/  FADD R21, R22, -R21 ;  /* 0x8000001516157221 */ /* 0x010fe20000000000 */
[----:B------:R-:W-:Y:S02]  /*03e0*/  UIADD3 UR4, UPT, UPT, UR4, 0x8, URZ ;  /* 0x0000000804047890 */ /* 0x000fe4000fffe0ff */
[----:B------:R-:W-:Y:S01]  /*03f0*/  FFMA R26, R13, R13, R26 ;  /* 0x0000000d0d1a7223 */ /* 0x000fe2000000001a */
[----:B0-----:R-:W-:Y:S01]  /*0400*/  IADD3 R4, P0, PT, R4, 0x20, RZ ;  /* 0x0000002004047810 */ /* 0x001fe20007f1e0ff */
[----:B------:R-:W-:-:S02]  /*0410*/  UISETP.NE.AND UP0, UPT, UR4, URZ, UPT ;  /* 0x000000ff0400728c */ /* 0x000fc4000bf05270 */
[----:B------:R-:W-:Y:S01]  /*0420*/  FFMA R26, R21, R21, R26 ;  /* 0x00000015151a7223 */ /* 0x000fe2000000001a */
[----:B-----5:R-:W-:Y:S01]  /*0430*/  FADD R19, R20, -R19 ;  /* 0x8000001314137221 */ /* 0x020fe20000000000 */
[----:B-1----:R-:W-:Y:S02]  /*0440*/  IADD3 R2, P1, PT, R2, 0x20, RZ ;  /* 0x0000002002027810 */ /* 0x002fe40007f3e0ff */
[----:B------:R-:W-:Y:S01]  /*0450*/  IADD3.X R5, PT, PT, RZ, R5, RZ, P0, !PT ;  /* 0x00000005ff057210 */ /* 0x000fe200007fe4ff */
[----:B------:R-:W-:Y:S02]  /*0460*/  FFMA R26, R19, R19, R26 ;  /* 0x00000013131a7223 */ /* 0x000fe4000000001a */
[----:B------:R-:W-:Y:S02]  /*0470*/  IMAD.X R3, RZ, RZ, R3, P1 ;  /* 0x000000ffff037224 */ /* 0x000fe400008e0603 */
[----:B------:R-:W-:-:S04]  /*0480*/  FADD R17, R18, -R17 ;  /* 0x8000001112117221 */ /* 0x000fc80000000000 */
[----:B------:R-:W-:Y:S01]  /*0490*/  FFMA R26, R17, R17, R26 ;  /* 0x00000011111a7223 */ /* 0x000fe2000000001a */
[----:B------:R-:W-:-:S04]  /*04a0*/  FADD R15, R16, -R15 ;  /* 0x8000000f100f7221 */ /* 0x000fc80000000000 */
[----:B------:R-:W-:Y:S01]  /*04b0*/  FFMA R26, R15, R15, R26 ;  /* 0x0000000f0f1a7223 */ /* 0x000fe2000000001a */
[----:B--2---:R-:W-:-:S04]  /*04c0*/  FADD R23, R24, -R23 ;  /* 0x8000001718177221 */ /* 0x004fc80000000000 */
[----:B------:R-:W-:Y:S01]  /*04d0*/  FFMA R26, R23, R23, R26 ;  /* 0x00000017171a7223 */ /* 0x000fe2000000001a */
[----:B------:R-:W-:-:S04]  /*04e0*/  FADD R25, R12, -R25 ;  /* 0x800000190c197221 */ /* 0x000fc80000000000 */
[----:B------:R-:W-:Y:S01]  /*04f0*/  FFMA R12, R25, R25, R26 ;  /* 0x00000019190c7223 */ /* 0x000fe2000000001a */
[----:B------:R-:W-:Y:S06]  /*0500*/  BRA.U UP0, `(.L_x_9) ;  /* 0xfffffffd00647547 */ /* 0x000fec000b83ffff */
[----:B------:R-:W-:-:S05]  /*0510*/  UMOV UR4, UR5 ;  /* 0x0000000500047c82 */ /* 0x000fca0008000000 */
.L_x_8:
[----:B------:R-:W-:-:S09]  /*0520*/  UISETP.NE.AND UP0, UPT, UR7, URZ, UPT ;  /* 0x000000ff0700728c */ /* 0x000fd2000bf05270 */
[----:B------:R-:W-:Y:S05]  /*0530*/  BRA.U !UP0, `(.L_x_10) ;  /* 0x00000005081c7547 */ /* 0x000fea000b800000 */
[----:B------:R-:W-:Y:S02]  /*0540*/  UIADD3 UR9, UPT, UPT, UR7, -0x1, URZ ;  /* 0xffffffff07097890 */ /* 0x000fe4000fffe0ff */
[----:B------:R-:W-:Y:S02]  /*0550*/  UISETP.NE.AND UP1, UPT, UR8, URZ, UPT ;  /* 0x000000ff0800728c */ /* 0x000fe4000bf25270 */
[----:B------:R-:W-:-:S09]  /*0560*/  UISETP.GE.U32.AND UP0, UPT, UR9, 0x3, UPT ;  /* 0x000000030900788c */ /* 0x000fd2000bf06070 */
[----:B------:R-:W-:Y:S05]  /*0570*/  BRA.U !UP0, `(.L_x_11) ;  /* 0x0000000108747547 */ /* 0x000fea000b800000 */
[----:B------:R-:W0:Y:S01]  /*0580*/  LDC.64 R14, c[0x0][0x388] ;  /* 0x0000e200ff0e7b82 */ /* 0x000e220000000a00 */
[----:B------:R-:W1:Y:S01]  /*0590*/  LDCU.128 UR16, c[0x0][0x380] ;  /* 0x00007000ff1077ac */ /* 0x000e620008000c00 */
[----:B------:R-:W-:Y:S01]  /*05a0*/  IADD3 R13, P0, PT, R8, UR4, RZ ;  /* 0x00000004080d7c10 */ /* 0x000fe2000ff1e0ff */
[C---:B------:R-:W-:Y:S01]  /*05b0*/  VIADD R3, R0.reuse, UR4 ;  /* 0x0000000400037c36 */ /* 0x040fe20008000000 */
[----:B------:R-:W-:Y:S02]  /*05c0*/  IADD3 R5, P2, PT, R0, UR4, RZ ;  /* 0x0000000400057c10 */ /* 0x000fe4000ff5e0ff */
[----:B------:R-:W-:-:S03]  /*05d0*/  IADD3.X R18, PT, PT, RZ, R11, RZ, P0, !PT ;  /* 0x0000000bff127210 */ /* 0x000fc600007fe4ff */
[----:B------:R-:W-:Y:S01]  /*05e0*/  IMAD.X R16, RZ, RZ, RZ, P2 ;  /* 0x000000ffff107224 */ /* 0x000fe200010e06ff */
[----:B-1----:R-:W-:Y:S02]  /*05f0*/  LEA R2, P1, R13, UR16, 0x2 ;  /* 0x000000100d027c11 */ /* 0x002fe4000f8210ff */
[----:B------:R-:W-:Y:S01]  /*0600*/  LEA R4, P0, R5, UR18, 0x2 ;  /* 0x0000001205047c11 */ /* 0x000fe2000f8010ff */
[----:B0-----:R-:W-:Y:S01]  /*0610*/  IMAD.WIDE.U32 R14, R3, 0x4, R14 ;  /* 0x00000004030e7825 */ /* 0x001fe200078e000e */
[----:B------:R-:W-:Y:S02]  /*0620*/  LEA.HI.X R3, R13, UR17, R18, 0x2, P1 ;  /* 0x000000110d037c11 */ /* 0x000fe400088f1412 */
[----:B------:R-:W-:-:S03]  /*0630*/  LEA.HI.X R5, R5, UR19, R16, 0x2, P0 ;  /* 0x0000001305057c11 */ /* 0x000fc600080f1410 */
[----:B------:R-:W2:Y:S04]  /*0640*/  LDG.E R14, desc[UR10][R14.64] ;  /* 0x0000000a0e0e7981 */ /* 0x000ea8000c1e1900 */
[----:B------:R-:W2:Y:S04]  /*0650*/  LDG.E R13, desc[UR10][R2.64] ;  /* 0x0000000a020d7981 */ /* 0x000ea8000c1e1900 */
[----:B------:R-:W3:Y:S04]  /*0660*/  LDG.E R16, desc[UR10][R2.64+0x4] ;  /* 0x0000040a02107981 */ /* 0x000ee8000c1e1900 */
[----:B------:R-:W3:Y:S04]  /*0670*/  LDG.E R17, desc[UR10][R4.64+0x4] ;  /* 0x0000040a04117981 */ /* 0x000ee8000c1e1900 */
[----:B------:R-:W4:Y:S04]  /*0680*/  LDG.E R18, desc[UR10][R2.64+0x8] ;  /* 0x0000080a02127981 */ /* 0x000f28000c1e1900 */
[----:B------:R-:W4:Y:S04]  /*0690*/  LDG.E R19, desc[UR10][R4.64+0x8] ;  /* 0x0000080a04137981 */ /* 0x000f28000c1e1900 */
[----:B------:R-:W5:Y:S04]  /*06a0*/  LDG.E R20, desc[UR10][R2.64+0xc] ;  /* 0x00000c0a02147981 */ /* 0x000f68000c1e1900 */
[----:B------:R-:W5:Y:S01]  /*06b0*/  LDG.E R21, desc[UR10][R4.64+0xc] ;  /* 0x00000c0a04157981 */ /* 0x000f62000c1e1900 */
[----:B------:R-:W-:Y:S01]  /*06c0*/  UIADD3 UR4, UPT, UPT, UR4, 0x4, URZ ;  /* 0x0000000404047890 */ /* 0x000fe2000fffe0ff */
[----:B--2---:R-:W-:-:S04]  /*06d0*/  FADD R13, R13, -R14 ;  /* 0x8000000e0d0d7221 */ /* 0x004fc80000000000 */
[----:B------:R-:W-:Y:S01]  /*06e0*/  FFMA R12, R13, R13, R12 ;  /* 0x0000000d0d0c7223 */ /* 0x000fe2000000000c */
[----:B---3--:R-:W-:-:S04]  /*06f0*/  FADD R17, R16, -R17 ;  /* 0x8000001110117221 */ /* 0x008fc80000000000 */
[----:B------:R-:W-:Y:S01]  /*0700*/  FFMA R12, R17, R17, R12 ;  /* 0x00000011110c7223 */ /* 0x000fe2000000000c */
[----:B----4-:R-:W-:-:S04]  /*0710*/  FADD R19, R18, -R19 ;  /* 0x8000001312137221 */ /* 0x010fc80000000000 */
[----:B------:R-:W-:Y:S01]  /*0720*/  FFMA R12, R19, R19, R12 ;  /* 0x00000013130c7223 */ /* 0x000fe2000000000c */
[----:B-----5:R-:W-:-:S04]  /*0730*/  FADD R21, R20, -R21 ;  /* 0x8000001514157221 */ /* 0x020fc80000000000 */
[----:B------:R-:W-:-:S07]  /*0740*/  FFMA R12, R21, R21, R12 ;  /* 0x00000015150c7223 */ /* 0x000fce000000000c */
.L_x_11:
[----:B------:R-:W-:Y:S05]  /*0750*/  BRA.U !UP1, `(.L_x_10) ;  /* 0x0000000109947547 */ /* 0x000fea000b800000 */
[----:B------:R-:W-:Y:S02]  /*0760*/  UISETP.NE.AND UP0, UPT, UR8, 0x1, UPT ;  /* 0x000000010800788c */ /* 0x000fe4000bf05270 */
[----:B------:R-:W-:-:S07]  /*0770*/  ULOP3.LUT UP1, URZ, UR14, 0x1, URZ, 0xc0, !UPT ;  /* 0x000000010eff7892 */ /* 0x000fce000f82c0ff */
        /* <DEDUP_REMOVED lines=9> */
[----:B------:R-:W-:Y:S02]  /*0810*/  LEA R4, P0, R13, UR14, 0x2 ;  /* 0x0000000e0d047c11 */ /* 0x000fe4000f8010ff */
[----:B------:R-:W-:Y:S01]  /*0820*/  LEA.HI.X R3, R3, UR13, R16, 0x2, P1 ;  /* 0x0000000d03037c11 */ /* 0x000fe200088f1410 */
[----:B0-----:R-:W-:Y:S01]  /*0830*/  IMAD.WIDE.U32 R14, R5, 0x4, R14 ;  /* 0x00000004050e7825 */ /* 0x001fe200078e000e */
[----:B------:R-:W-:-:S03]  /*0840*/  LEA.HI.X R5, R13, UR15, R18, 0x2, P0 ;  /* 0x0000000f0d057c11 */ /* 0x000fc600080f1412 */
[----:B------:R-:W2:Y:S04]  /*0850*/  LDG.E R13, desc[UR10][R2.64] ;  /* 0x0000000a020d7981 */ /* 0x000ea8000c1e1900 */
[----:B------:R-:W2:Y:S04]  /*0860*/  LDG.E R14, desc[UR10][R14.64] ;  /* 0x0000000a0e0e7981 */ /* 0x000ea8000c1e1900 */
[----:B------:R-:W3:Y:S04]  /*0870*/  LDG.E R16, desc[UR10][R2.64+0x4] ;  /* 0x0000040a02107981 */ /* 0x000ee8000c1e1900 */
[----:B------:R-:W3:Y:S01]  /*0880*/  LDG.E R5, desc[UR10][R4.64+0x4] ;  /* 0x0000040a04057981 */ /* 0x000ee2000c1e1900 */
[----:B------:R-:W-:Y:S01]  /*0890*/  UIADD3 UR4, UPT, UPT, UR4, 0x2, URZ ;  /* 0x0000000204047890 */ /* 0x000fe2000fffe0ff */
[----:B--2---:R-:W-:-:S04]  /*08a0*/  FADD R13, R13, -R14 ;  /* 0x8000000e0d0d7221 */ /* 0x004fc80000000000 */
[----:B------:R-:W-:Y:S01]  /*08b0*/  FFMA R12, R13, R13, R12 ;  /* 0x0000000d0d0c7223 */ /* 0x000fe2000000000c */
[----:B---3--:R-:W-:-:S04]  /*08c0*/  FADD R17, R16, -R5 ;  /* 0x8000000510117221 */ /* 0x008fc80000000000 */
[----:B------:R-:W-:-:S07]  /*08d0*/  FFMA R12, R17, R17, R12 ;  /* 0x00000011110c7223 */ /* 0x000fce000000000c */
.L_x_12:
[----:B------:R-:W-:Y:S05]  /*08e0*/  BRA.U !UP1, `(.L_x_10) ;  /* 0x0000000109307547 */ /* 0x000fea000b800000 */
[----:B------:R-:W0:Y:S01]  /*08f0*/  LDC.64 R2, c[0x0][0x388] ;  /* 0x0000e200ff027b82 */ /* 0x000e220000000a00 */
[----:B------:R-:W1:Y:S01]  /*0900*/  LDCU.64 UR12, c[0x0][0x380] ;  /* 0x00007000ff0c77ac */ /* 0x000e620008000a00 */
[----:B------:R-:W-:Y:S01]  /*0910*/  IADD3 R13, P0, PT, R8, UR4, RZ ;  /* 0x00000004080d7c10 */ /* 0x000fe2000ff1e0ff */
[----:B------:R-:W-:-:S03]  /*0920*/  VIADD R5, R0, UR4 ;  /* 0x0000000400057c36 */ /* 0x000fc60008000000 */
[----:B------:R-:W-:Y:S02]  /*0930*/  IADD3.X R0, PT, PT, RZ, R11, RZ, P0, !PT ;  /* 0x0000000bff007210 */ /* 0x000fe400007fe4ff */
[----:B-1----:R-:W-:Y:S01]  /*0940*/  LEA R4, P0, R13, UR12, 0x2 ;  /* 0x0000000c0d047c11 */ /* 0x002fe2000f8010ff */
[----:B0-----:R-:W-:-:S03]  /*0950*/  IMAD.WIDE.U32 R2, R5, 0x4, R2 ;  /* 0x0000000405027825 */ /* 0x001fc600078e0002 */
[----:B------:R-:W-:-:S03]  /*0960*/  LEA.HI.X R5, R13, UR13, R0, 0x2, P0 ;  /* 0x0000000d0d057c11 */ /* 0x000fc600080f1400 */
[----:B------:R-:W2:Y:S04]  /*0970*/  LDG.E R3, desc[UR10][R2.64] ;  /* 0x0000000a02037981 */ /* 0x000ea8000c1e1900 */
[----:B------:R-:W2:Y:S02]  /*0980*/  LDG.E R4, desc[UR10][R4.64] ;  /* 0x0000000a04047981 */ /* 0x000ea4000c1e1900 */
[----:B--2---:R-:W-:-:S04]  /*0990*/  FADD R13, R4, -R3 ;  /* 0x80000003040d7221 */ /* 0x004fc80000000000 */
[----:B------:R-:W-:-:S07]  /*09a0*/  FFMA R12, R13, R13, R12 ;  /* 0x0000000d0d0c7223 */ /* 0x000fce000000000c */
.L_x_10:
[----:B------:R-:W-:Y:S01]  /*09b0*/  VIADD R0, R12, 0xf3000000 ;  /* 0xf30000000c007836 */ /* 0x000fe20000000000 */
[----:B------:R0:W1:Y:S01]  /*09c0*/  MUFU.RSQ R5, R12 ;  /* 0x0000000c00057308 */ /* 0x0000620000001400 */
[----:B------:R-:W-:Y:S03]  /*09d0*/  BSSY.RECONVERGENT B0, `(.L_x_13) ;  /* 0x000000b000007945 */ /* 0x000fe60003800200 */
[----:B------:R-:W-:-:S13]  /*09e0*/  ISETP.GT.U32.AND P0, PT, R0, 0x727fffff, PT ;  /* 0x727fffff0000780c */ /* 0x000fda0003f04070 */
[----:B01----:R-:W-:Y:S05]  /*09f0*/  @!P0 BRA `(.L_x_14) ;  /* 0x0000000000108947 */ /* 0x003fea0003800000 */
[----:B------:R-:W-:Y:S01]  /*0a00*/  IMAD.MOV.U32 R0, RZ, RZ, R12 ;  /* 0x000000ffff007224 */ /* 0x000fe200078e000c */
[----:B------:R-:W-:-:S07]  /*0a10*/  MOV R13, 0xa30 ;  /* 0x00000a30000d7802 */ /* 0x000fce0000000f00 */
[----:B------:R-:W-:Y:S05]  /*0a20*/  CALL.REL.NOINC `($__internal_0_$__cuda_sm20_sqrt_rn_f32_slowpath) ;  /* 0x0000000400487944 */ /* 0x000fea0003c00000 */
[----:B------:R-:W-:Y:S05]  /*0a30*/  BRA `(.L_x_15) ;  /* 0x0000000000107947 */ /* 0x000fea0003800000 */
.L_x_14:
[C---:B------:R-:W-:Y:S01]  /*0a40*/  FMUL.FTZ R3, R5.reuse, R12 ;  /* 0x0000000c05037220 */ /* 0x040fe20000410000 */
[----:B------:R-:W-:-:S03]  /*0a50*/  FMUL.FTZ R2, R5, 0.5 ;  /* 0x3f00000005027820 */ /* 0x000fc60000410000 */
[----:B------:R-:W-:-:S04]  /*0a60*/  FFMA R0, -R3, R3, R12 ;  /* 0x0000000303007223 */ /* 0x000fc8000000010c */
[----:B------:R-:W-:-:S07]  /*0a70*/  FFMA R0, R0, R2, R3 ;  /* 0x0000000200007223 */ /* 0x000fce0000000003 */
.L_x_15:
[----:B------:R-:W-:Y:S05]  /*0a80*/  BSYNC.RECONVERGENT B0 ;  /* 0x0000000000007941 */ /* 0x000fea0003800200 */
.L_x_13:
[----:B------:R-:W0:Y:S01]  /*0a90*/  LDCU UR4, c[0x0][0x39c] ;  /* 0x00007380ff0477ac */ /* 0x000e220008000800 */
[----:B------:R-:W-:Y:S02]  /*0aa0*/  IADD3 R2, PT, PT, R10, 0x1, RZ ;  /* 0x000000010a027810 */ /* 0x000fe40007ffe0ff */
[----:B------:R-:W-:-:S04]  /*0ab0*/  FSETP.GEU.AND P0, PT, R0, R9, PT ;  /* 0x000000090000720b */ /* 0x000fc80003f0e000 */
[----:B------:R-:W-:Y:S02]  /*0ac0*/  FSEL R9, R0, R9, !P0 ;  /* 0x0000000900097208 */ /* 0x000fe40004000000 */
[----:B------:R-:W-:Y:S02]  /*0ad0*/  SEL R7, R10, R7, !P0 ;  /* 0x000000070a077207 */ /* 0x000fe40004000000 */
[----:B0-----:R-:W-:-:S13]  /*0ae0*/  ISETP.NE.AND P1, PT, R2, UR4, PT ;  /* 0x0000000402007c0c */ /* 0x001fda000bf25270 */
[----:B------:R-:W-:Y:S05]  /*0af0*/  @!P1 BRA `(.L_x_6) ;  /* 0x0000000400049947 */ /* 0x000fea0003800000 */
[----:B------:R-:W-:Y:S01]  /*0b00*/  IMAD.MOV.U32 R10, RZ, RZ, R2 ;  /* 0x000000ffff0a7224 */ /* 0x000fe200078e0002 */
[----:B------:R-:W-:Y:S06]  /*0b10*/  BRA `(.L_x_16) ;  /* 0xfffffff4009c7947 */ /* 0x000fec000383ffff */
.L_x_7:
[----:B------:R-:W-:Y:S01]  /*0b20*/  UISETP.GE.U32.AND UP0, UPT, UR4, 0x4, UPT ;  /* 0x000000040400788c */ /* 0x000fe2000bf06070 */
[----:B------:R-:W-:Y:S01]  /*0b30*/  IMAD.MOV.U32 R0, RZ, RZ, 0x7f7fffff ;  /* 0x7f7fffffff007424 */ /* 0x000fe200078e00ff */
[----:B------:R-:W-:Y:S01]  /*0b40*/  MOV R7, 0xffffffff ;  /* 0xffffffff00077802 */ /* 0x000fe20000000f00 */
[----:B------:R-:W-:Y:S01]  /*0b50*/  IMAD.MOV.U32 R2, RZ, RZ, RZ ;  /* 0x000000ffff027224 */ /* 0x000fe200078e00ff */
[----:B------:R-:W-:-:S05]  /*0b60*/  ULOP3.LUT UR5, UR4, 0x3, URZ, 0xc0, !UPT ;  /* 0x0000000304057892 */ /* 0x000fca000f8ec0ff */
[----:B------:R-:W-:Y:S07]  /*0b70*/  BRA.U !UP0, `(.L_x_17) ;  /* 0x0000000108bc7547 */ /* 0x000fee000b800000 */
[----:B------:R-:W-:Y:S01]  /*0b80*/  ULOP3.LUT UR4, UR4, 0x7ffffffc, URZ, 0xc0, !UPT ;  /* 0x7ffffffc04047892 */ /* 0x000fe2000f8ec0ff */
[----:B------:R-:W-:Y:S01]  /*0b90*/  HFMA2 R3, -RZ, RZ, 0, 0 ;  /* 0x00000000ff037431 */ /* 0x000fe200000001ff */
[----:B------:R-:W-:Y:S01]  /*0ba0*/  MOV R0, 0x7f7fffff ;  /* 0x7f7fffff00007802 */ /* 0x000fe20000000f00 */
[----:B------:R-:W-:Y:S01]  /*0bb0*/  IMAD.MOV.U32 R7, RZ, RZ, -0x1 ;  /* 0xffffffffff077424 */ /* 0x000fe200078e00ff */
[----:B------:R-:W-:Y:S02]  /*0bc0*/  UISETP.GT.AND UP0, UPT, UR4, URZ, UPT ;  /* 0x000000ff0400728c */ /* 0x000fe4000bf04270 */
[----:B------:R-:W-:-:S07]  /*0bd0*/  IMAD.U32 R2, RZ, RZ, UR4 ;  /* 0x00000004ff027e24 */ /* 0x000fce000f8e00ff */
[----:B------:R-:W-:Y:S05]  /*0be0*/  BRA.U !UP0, `(.L_x_18) ;  /* 0x0000000108887547 */ /* 0x000fea000b800000 */
[----:B------:R-:W-:Y:S02]  /*0bf0*/  IADD3 R4, PT, PT, R2, -R3, RZ ;  /* 0x8000000302047210 */ /* 0x000fe40007ffe0ff */
[----:B------:R-:W-:Y:S02]  /*0c00*/  PLOP3.LUT P0, PT, PT, PT, PT, 0x80, 0x8 ;  /* 0x000000000008781c */ /* 0x000fe40003f0f070 */
[----:B------:R-:W-:-:S13]  /*0c10*/  ISETP.GT.AND P1, PT, R4, 0xc, PT ;  /* 0x0000000c0400780c */ /* 0x000fda0003f24270 */
[----:B------:R-:W-:Y:S05]  /*0c20*/  @!P1 BRA `(.L_x_19) ;  /* 0x0000000000449947 */ /* 0x000fea0003800000 */
[----:B------:R-:W-:Y:S01]  /*0c30*/  PLOP3.LUT P0, PT, PT, PT, PT, 0x8, 0x80 ;  /* 0x000000000080781c */ /* 0x000fe20003f0e170 */
[----:B------:R-:W-:-:S12]  /*0c40*/  VIADD R4, R2, 0xfffffff4 ;  /* 0xfffffff402047836 */ /* 0x000fd80000000000 */
.L_x_20:
[----:B------:R-:W-:-:S04]  /*0c50*/  FSETP.GT.AND P2, PT, R0, RZ, PT ;  /* 0x000000ff0000720b */ /* 0x000fc80003f44000 */
[----:B------:R-:W-:Y:S02]  /*0c60*/  FSEL R0, R0, RZ, !P2 ;  /* 0x000000ff00007208 */ /* 0x000fe40005000000 */
[----:B------:R-:W-:Y:S02]  /*0c70*/  SEL R7, R3, R7, P2 ;  /* 0x0000000703077207 */ /* 0x000fe40001000000 */
[----:B------:R-:W-:-:S04]  /*0c80*/  FSETP.GT.AND P3, PT, R0, RZ, PT ;  /* 0x000000ff0000720b */ /* 0x000fc80003f64000 */
[----:B------:R-:W-:-:S04]  /*0c90*/  FSEL R0, R0, RZ, !P3 ;  /* 0x000000ff00007208 */ /* 0x000fc80005800000 */
[----:B------:R-:W-:-:S04]  /*0ca0*/  FSETP.GT.AND P4, PT, R0, RZ, PT ;  /* 0x000000ff0000720b */ /* 0x000fc80003f84000 */
[----:B------:R-:W-:Y:S02]  /*0cb0*/  FSEL R0, R0, RZ, !P4 ;  /* 0x000000ff00007208 */ /* 0x000fe40006000000 */
[----:B------:R-:W-:Y:S02]  /*0cc0*/  @P3 IADD3 R7, PT, PT, R3, 0x4, RZ ;  /* 0x0000000403073810 */ /* 0x000fe40007ffe0ff */
[----:B------:R-:W-:-:S04]  /*0cd0*/  FSETP.GT.AND P1, PT, R0, RZ, PT ;  /* 0x000000ff0000720b */ /* 0x000fc80003f24000 */
[----:B------:R-:W-:Y:S01]  /*0ce0*/  FSEL R0, R0, RZ, !P1 ;  /* 0x000000ff00007208 */ /* 0x000fe20004800000 */
[----:B------:R-:W-:-:S08]  /*0cf0*/  @P4 VIADD R7, R3, 0x8 ;  /* 0x0000000803074836 */ /* 0x000fd00000000000 */
[C---:B------:R-:W-:Y:S01]  /*0d00*/  @P1 IADD3 R7, PT, PT, R3.reuse, 0xc, RZ ;  /* 0x0000000c03071810 */ /* 0x040fe20007ffe0ff */
[----:B------:R-:W-:-:S05]  /*0d10*/  VIADD R3, R3, 0x10 ;  /* 0x0000001003037836 */ /* 0x000fca0000000000 */
[----:B------:R-:W-:-:S13]  /*0d20*/  ISETP.GE.AND P2, PT, R3, R4, PT ;  /* 0x000000040300720c */ /* 0x000fda0003f46270 */
[----:B------:R-:W-:Y:S05]  /*0d30*/  @!P2 BRA `(.L_x_20) ;  /* 0xfffffffc00c4a947 */ /* 0x000fea000383ffff */
.L_x_19:
[----:B------:R-:W-:-:S04]  /*0d40*/  IADD3 R4, PT, PT, R2, -R3, RZ ;  /* 0x8000000302047210 */ /* 0x000fc80007ffe0ff */
[----:B------:R-:W-:-:S13]  /*0d50*/  ISETP.GT.AND P1, PT, R4, 0x4, PT ;  /* 0x000000040400780c */ /* 0x000fda0003f24270 */
[----:B------:R-:W-:Y:S05]  /*0d60*/  @!P1 BRA `(.L_x_21) ;  /* 0x0000000000209947 */ /* 0x000fea0003800000 */
[C---:B------:R-:W-:Y:S02]  /*0d70*/  FSETP.GT.AND P1, PT, R0.reuse, RZ, PT ;  /* 0x000000ff0000720b */ /* 0x040fe40003f24000 */
[----:B------:R-:W-:Y:S02]  /*0d80*/  PLOP3.LUT P0, PT, PT, PT, PT, 0x8, 0x80 ;  /* 0x000000000080781c */ /* 0x000fe40003f0e170 */
[----:B------:R-:W-:Y:S02]  /*0d90*/  FSEL R0, R0, RZ, !P1 ;  /* 0x000000ff00007208 */ /* 0x000fe40004800000 */
[----:B------:R-:W-:Y:S02]  /*0da0*/  SEL R7, R3, R7, P1 ;  /* 0x0000000703077207 */ /* 0x000fe40000800000 */
[----:B------:R-:W-:-:S04]  /*0db0*/  FSETP.GT.AND P2, PT, R0, RZ, PT ;  /* 0x000000ff0000720b */ /* 0x000fc80003f44000 */
[----:B------:R-:W-:-:S09]  /*0dc0*/  FSEL R0, R0, RZ, !P2 ;  /* 0x000000ff00007208 */ /* 0x000fd20005000000 */
[C---:B------:R-:W-:Y:S01]  /*0dd0*/  @P2 VIADD R7, R3.reuse, 0x4 ;  /* 0x0000000403072836 */ /* 0x040fe20000000000 */
[----:B------:R-:W-:-:S07]  /*0de0*/  IADD3 R3, PT, PT, R3, 0x8, RZ ;  /* 0x0000000803037810 */ /* 0x000fce0007ffe0ff */
.L_x_21:
[----:B------:R-:W-:-:S13]  /*0df0*/  ISETP.NE.OR P0, PT, R3, R2, P0 ;  /* 0x000000020300720c */ /* 0x000fda0000705670 */
[----:B------:R-:W-:Y:S05]  /*0e00*/  @!P0 BRA `(.L_x_17) ;  /* 0x0000000000188947 */ /* 0x000fea0003800000 */
.L_x_18:
[----:B------:R-:W-:-:S04]  /*0e10*/  FSETP.GT.AND P1, PT, R0, RZ, PT ;  /* 0x000000ff0000720b */ /* 0x000fc80003f24000 */
[C---:B------:R-:W-:Y:S01]  /*0e20*/  SEL R7, R3.reuse, R7, P1 ;  /* 0x0000000703077207 */ /* 0x040fe20000800000 */
[----:B------:R-:W-:Y:S01]  /*0e30*/  VIADD R3, R3, 0x4 ;  /* 0x0000000403037836 */ /* 0x000fe20000000000 */
[----:B------:R-:W-:-:S04]  /*0e40*/  FSEL R0, R0, RZ, !P1 ;  /* 0x000000ff00007208 */ /* 0x000fc80004800000 */
[----:B------:R-:W-:-:S13]  /*0e50*/  ISETP.NE.AND P0, PT, R3, R2, PT ;  /* 0x000000020300720c */ /* 0x000fda0003f05270 */
[----:B------:R-:W-:Y:S05]  /*0e60*/  @P0 BRA `(.L_x_18) ;  /* 0xfffffffc00e80947 */ /* 0x000fea000383ffff */
.L_x_17:
[----:B------:R-:W-:-:S09]  /*0e70*/  UISETP.NE.AND UP0, UPT, UR5, URZ, UPT ;  /* 0x000000ff0500728c */ /* 0x000fd2000bf05270 */
[----:B------:R-:W-:Y:S05]  /*0e80*/  BRA.U !UP0, `(.L_x_6) ;  /* 0x0000000108207547 */ /* 0x000fea000b800000 */
[----:B------:R-:W-:-:S05]  /*0e90*/  UMOV UR4, URZ ;  /* 0x000000ff00047c82 */ /* 0x000fca0008000000 */
.L_x_22:
[----:B------:R-:W-:Y:S01]  /*0ea0*/  UIADD3 UR4, UPT, UPT, UR4, 0x1, URZ ;  /* 0x0000000104047890 */ /* 0x000fe2000fffe0ff */
[----:B------:R-:W-:-:S03]  /*0eb0*/  FSETP.GT.AND P0, PT, R0, RZ, PT ;  /* 0x000000ff0000720b */ /* 0x000fc60003f04000 */
[----:B------:R-:W-:Y:S01]  /*0ec0*/  UISETP.NE.AND UP0, UPT, UR4, UR5, UPT ;  /* 0x000000050400728c */ /* 0x000fe2000bf05270 */
[----:B------:R-:W-:Y:S02]  /*0ed0*/  SEL R7, R2, R7, P0 ;  /* 0x0000000702077207 */ /* 0x000fe40000000000 */
[----:B------:R-:W-:Y:S02]  /*0ee0*/  FSEL R0, R0, RZ, !P0 ;  /* 0x000000ff00007208 */ /* 0x000fe40004000000 */
[----:B------:R-:W-:-:S04]  /*0ef0*/  IADD3 R2, PT, PT, R2, 0x1, RZ ;  /* 0x0000000102027810 */ /* 0x000fc80007ffe0ff */
[----:B------:R-:W-:Y:S05]  /*0f00*/  BRA.U UP0, `(.L_x_22) ;  /* 0xfffffffd00e47547 */ /* 0x000fea000b83ffff */
.L_x_6:
[----:B------:R-:W0:Y:S02]  /*0f10*/  LDC.64 R2, c[0x0][0x390] ;  /* 0x0000e400ff027b82 */ /* 0x000e240000000a00 */
[----:B0-----:R-:W-:-:S05]  /*0f20*/  IMAD.WIDE R2, R6, 0x4, R2 ;  /* 0x0000000406027825 */ /* 0x001fca00078e0202 */
[----:B------:R-:W-:Y:S01]  /*0f30*/  STG.E desc[UR10][R2.64], R7 ;  /* 0x0000000702007986 */ /* 0x000fe2000c10190a */
[----:B------:R-:W-:Y:S05]  /*0f40*/  EXIT ;  /* 0x000000000000794d */ /* 0x000fea0003800000 */
        .weak           $__internal_0_$__cuda_sm20_sqrt_rn_f32_slowpath
        .type           $__internal_0_$__cuda_sm20_sqrt_rn_f32_slowpath,@function
        .size           $__internal_0_$__cuda_sm20_sqrt_rn_f32_slowpath,(.L_x_25 - $__internal_0_$__cuda_sm20_sqrt_rn_f32_slowpath)
$__internal_0_$__cuda_sm20_sqrt_rn_f32_slowpath:
[----:B------:R-:W-:-:S13]  /*0f50*/  LOP3.LUT P0, RZ, R0, 0x7fffffff, RZ, 0xc0, !PT ;  /* 0x7fffffff00ff7812 */ /* 0x000fda000780c0ff */
[----:B------:R-:W-:Y:S01]  /*0f60*/  @!P0 IMAD.MOV.U32 R2, RZ, RZ, R0 ;  /* 0x000000ffff028224 */ /* 0x000fe200078e0000 */
[----:B------:R-:W-:Y:S06]  /*0f70*/  @!P0 BRA `(.L_x_23) ;  /* 0x0000000000408947 */ /* 0x000fec0003800000 */
[----:B------:R-:W-:-:S13]  /*0f80*/  FSETP.GEU.FTZ.AND P0, PT, R0, RZ, PT ;  /* 0x000000ff0000720b */ /* 0x000fda0003f1e000 */
[----:B------:R-:W-:Y:S01]  /*0f90*/  @!P0 MOV R2, 0x7fffffff ;  /* 0x7fffffff00028802 */ /* 0x000fe20000000f00 */
[----:B------:R-:W-:Y:S06]  /*0fa0*/  @!P0 BRA `(.L_x_23) ;  /* 0x0000000000348947 */ /* 0x000fec0003800000 */
[----:B------:R-:W-:-:S13]  /*0fb0*/  FSETP.GTU.FTZ.AND P0, PT, |R0|, +INF , PT ;  /* 0x7f8000000000780b */ /* 0x000fda0003f1c200 */
[----:B------:R-:W-:Y:S01]  /*0fc0*/  @P0 FADD.FTZ R2, R0, 1 ;  /* 0x3f80000000020421 */ /* 0x000fe20000010000 */
[----:B------:R-:W-:Y:S06]  /*0fd0*/  @P0 BRA `(.L_x_23) ;  /* 0x0000000000280947 */ /* 0x000fec0003800000 */
[----:B------:R-:W-:-:S13]  /*0fe0*/  FSETP.NEU.FTZ.AND P0, PT, |R0|, +INF , PT ;  /* 0x7f8000000000780b */ /* 0x000fda0003f1d200 */
[----:B------:R-:W-:-:S04]  /*0ff0*/  @P0 FFMA R3, R0, 1.84467440737095516160e+19, RZ ;  /* 0x5f80000000030823 */ /* 0x000fc800000000ff */
[----:B------:R-:W0:Y:S02]  /*1000*/  @P0 MUFU.RSQ R2, R3 ;  /* 0x0000000300020308 */ /* 0x000e240000001400 */
[----:B0-----:R-:W-:Y:S01]  /*1010*/  @P0 FMUL.FTZ R4, R3, R2 ;  /* 0x0000000203040220 */ /* 0x001fe20000410000 */
[----:B------:R-:W-:Y:S01]  /*1020*/  @P0 FMUL.FTZ R12, R2, 0.5 ;  /* 0x3f000000020c0820 */ /* 0x000fe20000410000 */
[----:B------:R-:W-:Y:S02]  /*1030*/  @!P0 IMAD.MOV.U32 R2, RZ, RZ, R0 ;  /* 0x000000ffff028224 */ /* 0x000fe400078e0000 */
[----:B------:R-:W-:-:S04]  /*1040*/  @P0 FADD.FTZ R5, -R4, -RZ ;  /* 0x800000ff04050221 */ /* 0x000fc80000010100 */
[----:B------:R-:W-:-:S04]  /*1050*/  @P0 FFMA R5, R4, R5, R3 ;  /* 0x0000000504050223 */ /* 0x000fc80000000003 */
[----:B------:R-:W-:-:S04]  /*1060*/  @P0 FFMA R5, R5, R12, R4 ;  /* 0x0000000c05050223 */ /* 0x000fc80000000004 */
[----:B------:R-:W-:-:S07]  /*1070*/  @P0 FMUL.FTZ R2, R5, 2.3283064365386962891e-10 ;  /* 0x2f80000005020820 */ /* 0x000fce0000410000 */
.L_x_23:
[----:B------:R-:W-:Y:S01]  /*1080*/  HFMA2 R3, -RZ, RZ, 0, 0 ;  /* 0x00000000ff037431 */ /* 0x000fe200000001ff */
[----:B------:R-:W-:Y:S01]  /*1090*/  MOV R0, R2 ;  /* 0x0000000200007202 */ /* 0x000fe20000000f00 */
[----:B------:R-:W-:-:S04]  /*10a0*/  IMAD.MOV.U32 R2, RZ, RZ, R13 ;  /* 0x000000ffff027224 */ /* 0x000fc800078e000d */
[----:B------:R-:W-:Y:S05]  /*10b0*/  RET.REL.NODEC R2 `(_Z18assign_labels_cudaPKfS0_Piiii) ;  /* 0xffffffec02d07950 */ /* 0x000fea0003c3ffff */
.L_x_24:
        /* <DEDUP_REMOVED lines=12> */
.L_x_25:


//--------------------- .nv.shared.reserved.0     --------------------------
	.section	.nv.shared.reserved.0,"aw",@nobits
	.weak		__nv_reservedSMEM_offset_0_alias
	.size		__nv_reservedSMEM_offset_0_alias, 0, 64
	.other		__nv_reservedSMEM_offset_0_alias,@"STO_CUDA_RESERVED_SHARED STV_DEFAULT"
__nv_reservedSMEM_offset_0_alias:
	.zero		0
	.zero		64


//--------------------- .nv.constant0._Z21update_centroids_cudaPKfPfPKiPiiii --------------------------
	.section	.nv.constant0._Z21update_centroids_cudaPKfPfPKiPiiii,"a",@progbits
	.sectionflags	@""
	.align	4
.nv.constant0._Z21update_centroids_cudaPKfPfPKiPiiii:
	.zero		940


//--------------------- .nv.constant0._Z18assign_labels_cudaPKfS0_Piiii --------------------------
	.section	.nv.constant0._Z18assign_labels_cudaPKfS0_Piiii,"a",@progbits
	.sectionflags	@""
	.align	4
.nv.constant0._Z18assign_labels_cudaPKfS0_Piiii:
	.zero		932


//--------------------- SYMBOLS --------------------------

	.type		.nv.reservedSmem.offset0,@object
	.size		.nv.reservedSmem.offset0,0x4
